//
// Generated by NVIDIA NVVM Compiler
//
// Compiler Build ID: CL-36424714
// Cuda compilation tools, release 13.0, V13.0.88
// Based on NVVM 20.0.0
//

.version 9.0
.target sm_100
.address_size 64

	// .globl	_Z15updateParticlesP8Particleiff
.global .align 4 .b8 __cudart_i2opi_f[24] = {65, 144, 67, 60, 153, 149, 98, 219, 192, 221, 52, 245, 209, 87, 39, 252, 41, 21, 68, 78, 110, 131, 249, 162};

.visible .entry _Z15updateParticlesP8Particleiff(
	.param .u64 .ptr .align 1 _Z15updateParticlesP8Particleiff_param_0,
	.param .u32 _Z15updateParticlesP8Particleiff_param_1,
	.param .f32 _Z15updateParticlesP8Particleiff_param_2,
	.param .f32 _Z15updateParticlesP8Particleiff_param_3
)
{
	.reg .pred 	%p<3>;
	.reg .b32 	%r<6>;
	.reg .b32 	%f<25>;
	.reg .b64 	%rd<5>;

	ld.param.u64 	%rd1, [_Z15updateParticlesP8Particleiff_param_0];
	ld.param.u32 	%r2, [_Z15updateParticlesP8Particleiff_param_1];
	ld.param.f32 	%f1, [_Z15updateParticlesP8Particleiff_param_2];
	mov.u32 	%r3, %tid.x;
	mov.u32 	%r4, %ctaid.x;
	mov.u32 	%r5, %ntid.x;
	mad.lo.s32 	%r1, %r4, %r5, %r3;
	setp.ge.s32 	%p1, %r1, %r2;
	@%p1 bra 	$L__BB0_2;
	cvta.to.global.u64 	%rd2, %rd1;
	mul.wide.s32 	%rd3, %r1, 48;
	add.s64 	%rd4, %rd2, %rd3;
	ld.global.v4.f32 	{%f2, %f3, %f4, %f5}, [%rd4];
	ld.global.v2.f32 	{%f6, %f7}, [%rd4+16];
	fma.rn.f32 	%f8, %f1, 0fC11CCCCD, %f6;
	fma.rn.f32 	%f9, %f1, %f5, %f2;
	fma.rn.f32 	%f10, %f1, %f8, %f3;
	fma.rn.f32 	%f11, %f1, %f7, %f4;
	setp.lt.f32 	%p2, %f10, 0fBF800000;
	mul.f32 	%f12, %f8, 0fBF4CCCCD;
	selp.f32 	%f13, %f12, %f8, %p2;
	selp.f32 	%f14, 0fBF800000, %f10, %p2;
	mul.f32 	%f15, %f13, %f13;
	fma.rn.f32 	%f16, %f5, %f5, %f15;
	fma.rn.f32 	%f17, %f7, %f7, %f16;
	sqrt.rn.f32 	%f18, %f17;
	mul.f32 	%f19, %f18, 0f3E4CCCCD;
	min.f32 	%f20, %f19, 0f3F800000;
	fma.rn.f32 	%f21, %f18, 0fBDCCCCCD, 0f3F800000;
	max.f32 	%f22, %f21, 0f00000000;
	st.global.v2.f32 	[%rd4], {%f9, %f14};
	st.global.f32 	[%rd4+8], %f11;
	st.global.f32 	[%rd4+16], %f13;
	mov.f32 	%f23, 0f3F800000;
	mov.f32 	%f24, 0f3F000000;
	st.global.v4.f32 	[%rd4+32], {%f20, %f24, %f22, %f23};
$L__BB0_2:
	ret;

}
	// .globl	_Z21imageProcessingKernelyiif
.visible .entry _Z21imageProcessingKernelyiif(
	.param .u64 _Z21imageProcessingKernelyiif_param_0,
	.param .u32 _Z21imageProcessingKernelyiif_param_1,
	.param .u32 _Z21imageProcessingKernelyiif_param_2,
	.param .f32 _Z21imageProcessingKernelyiif_param_3
)
{
	.local .align 4 .b8 	__local_depot1[28];
	.reg .b64 	%SP;
	.reg .b64 	%SPL;
	.reg .pred 	%p<20>;
	.reg .b16 	%rs<9>;
	.reg .b32 	%r<95>;
	.reg .b32 	%f<73>;
	.reg .b64 	%rd<40>;
	.reg .b64 	%fd<5>;

	mov.u64 	%SPL, __local_depot1;
	ld.param.u64 	%rd16, [_Z21imageProcessingKernelyiif_param_0];
	ld.param.u32 	%r33, [_Z21imageProcessingKernelyiif_param_1];
	ld.param.u32 	%r35, [_Z21imageProcessingKernelyiif_param_2];
	ld.param.f32 	%f13, [_Z21imageProcessingKernelyiif_param_3];
	add.u64 	%rd1, %SPL, 0;
	mov.u32 	%r36, %tid.x;
	mov.u32 	%r37, %ctaid.x;
	mov.u32 	%r38, %ntid.x;
	mad.lo.s32 	%r1, %r37, %r38, %r36;
	mov.u32 	%r39, %tid.y;
	mov.u32 	%r40, %ctaid.y;
	mov.u32 	%r41, %ntid.y;
	mad.lo.s32 	%r42, %r40, %r41, %r39;
	setp.ge.s32 	%p1, %r1, %r33;
	setp.ge.s32 	%p2, %r42, %r35;
	or.pred  	%p3, %p1, %p2;
	@%p3 bra 	$L__BB1_18;
	cvt.rn.f32.s32 	%f14, %r1;
	cvt.rn.f32.s32 	%f15, %r33;
	div.rn.f32 	%f16, %f14, %f15;
	cvt.rn.f32.u32 	%f17, %r42;
	cvt.rn.f32.u32 	%f18, %r35;
	div.rn.f32 	%f19, %f17, %f18;
	add.f32 	%f20, %f16, 0fBF000000;
	add.f32 	%f21, %f19, 0fBF000000;
	mul.f32 	%f22, %f21, %f21;
	fma.rn.f32 	%f23, %f20, %f20, %f22;
	sqrt.rn.f32 	%f1, %f23;
	mul.f32 	%f24, %f13, 0fC0A00000;
	fma.rn.f32 	%f2, %f1, 0f41F00000, %f24;
	mul.f32 	%f25, %f2, 0f3F22F983;
	cvt.rni.s32.f32 	%r90, %f25;
	cvt.rn.f32.s32 	%f26, %r90;
	fma.rn.f32 	%f27, %f26, 0fBFC90FDA, %f2;
	fma.rn.f32 	%f28, %f26, 0fB3A22168, %f27;
	fma.rn.f32 	%f71, %f26, 0fA7C234C5, %f28;
	abs.f32 	%f4, %f2;
	setp.ltu.f32 	%p4, %f4, 0f47CE4780;
	@%p4 bra 	$L__BB1_9;
	setp.neu.f32 	%p5, %f4, 0f7F800000;
	@%p5 bra 	$L__BB1_4;
	mov.f32 	%f31, 0f00000000;
	mul.rn.f32 	%f71, %f2, %f31;
	mov.b32 	%r90, 0;
	bra.uni 	$L__BB1_9;
$L__BB1_4:
	mov.b32 	%r4, %f2;
	shl.b32 	%r44, %r4, 8;
	or.b32  	%r5, %r44, -2147483648;
	mov.b64 	%rd36, 0;
	mov.b32 	%r87, 0;
	mov.u64 	%rd34, __cudart_i2opi_f;
	mov.u64 	%rd35, %rd1;
$L__BB1_5:
	.pragma "nounroll";
	ld.global.nc.u32 	%r45, [%rd34];
	mad.wide.u32 	%rd20, %r45, %r5, %rd36;
	shr.u64 	%rd36, %rd20, 32;
	st.local.u32 	[%rd35], %rd20;
	add.s32 	%r87, %r87, 1;
	add.s64 	%rd35, %rd35, 4;
	add.s64 	%rd34, %rd34, 4;
	setp.ne.s32 	%p6, %r87, 6;
	@%p6 bra 	$L__BB1_5;
	shr.u32 	%r46, %r4, 23;
	st.local.u32 	[%rd1+24], %rd36;
	and.b32  	%r8, %r46, 31;
	and.b32  	%r47, %r46, 224;
	add.s32 	%r48, %r47, -128;
	shr.u32 	%r49, %r48, 5;
	mul.wide.u32 	%rd21, %r49, 4;
	sub.s64 	%rd8, %rd1, %rd21;
	ld.local.u32 	%r88, [%rd8+24];
	ld.local.u32 	%r89, [%rd8+20];
	setp.eq.s32 	%p7, %r8, 0;
	@%p7 bra 	$L__BB1_8;
	shf.l.wrap.b32 	%r88, %r89, %r88, %r8;
	ld.local.u32 	%r50, [%rd8+16];
	shf.l.wrap.b32 	%r89, %r50, %r89, %r8;
$L__BB1_8:
	shr.u32 	%r51, %r88, 30;
	shf.l.wrap.b32 	%r52, %r89, %r88, 2;
	shl.b32 	%r53, %r89, 2;
	shr.u32 	%r54, %r52, 31;
	add.s32 	%r55, %r54, %r51;
	neg.s32 	%r56, %r55;
	setp.lt.s32 	%p8, %r4, 0;
	selp.b32 	%r90, %r56, %r55, %p8;
	xor.b32  	%r57, %r52, %r4;
	shr.s32 	%r58, %r52, 31;
	xor.b32  	%r59, %r58, %r52;
	xor.b32  	%r60, %r58, %r53;
	cvt.u64.u32 	%rd22, %r59;
	shl.b64 	%rd23, %rd22, 32;
	cvt.u64.u32 	%rd24, %r60;
	or.b64  	%rd25, %rd23, %rd24;
	cvt.rn.f64.s64 	%fd1, %rd25;
	mul.f64 	%fd2, %fd1, 0d3BF921FB54442D19;
	cvt.rn.f32.f64 	%f29, %fd2;
	neg.f32 	%f30, %f29;
	setp.lt.s32 	%p9, %r57, 0;
	selp.f32 	%f71, %f30, %f29, %p9;
$L__BB1_9:
	mul.rn.f32 	%f32, %f71, %f71;
	and.b32  	%r62, %r90, 1;
	setp.eq.b32 	%p10, %r62, 1;
	selp.f32 	%f33, 0f3F800000, %f71, %p10;
	fma.rn.f32 	%f34, %f32, %f33, 0f00000000;
	fma.rn.f32 	%f35, %f32, 0f37CBAC00, 0fBAB607ED;
	selp.f32 	%f36, %f35, 0fB94D4153, %p10;
	selp.f32 	%f37, 0f3D2AAABB, 0f3C0885E4, %p10;
	fma.rn.f32 	%f38, %f36, %f32, %f37;
	selp.f32 	%f39, 0fBEFFFFFF, 0fBE2AAAA8, %p10;
	fma.rn.f32 	%f40, %f38, %f32, %f39;
	fma.rn.f32 	%f41, %f40, %f34, %f33;
	and.b32  	%r63, %r90, 2;
	setp.eq.s32 	%p11, %r63, 0;
	mov.f32 	%f42, 0f00000000;
	sub.f32 	%f43, %f42, %f41;
	selp.f32 	%f44, %f41, %f43, %p11;
	fma.rn.f32 	%f45, %f44, 0f3F000000, 0f3F000000;
	mul.f32 	%f46, %f45, 0f437F0000;
	cvt.rzi.u32.f32 	%r17, %f46;
	mov.f32 	%f47, 0f3F800000;
	sub.f32 	%f48, %f47, %f1;
	mul.f32 	%f49, %f48, 0f437F0000;
	cvt.rzi.u32.f32 	%r18, %f49;
	mul.f32 	%f50, %f13, 0f3F22F983;
	cvt.rni.s32.f32 	%r94, %f50;
	cvt.rn.f32.s32 	%f51, %r94;
	fma.rn.f32 	%f52, %f51, 0fBFC90FDA, %f13;
	fma.rn.f32 	%f53, %f51, 0fB3A22168, %f52;
	fma.rn.f32 	%f72, %f51, 0fA7C234C5, %f53;
	abs.f32 	%f9, %f13;
	setp.ltu.f32 	%p12, %f9, 0f47CE4780;
	@%p12 bra 	$L__BB1_17;
	setp.neu.f32 	%p13, %f9, 0f7F800000;
	@%p13 bra 	$L__BB1_12;
	mov.f32 	%f56, 0f00000000;
	mul.rn.f32 	%f72, %f13, %f56;
	mov.b32 	%r94, 0;
	bra.uni 	$L__BB1_17;
$L__BB1_12:
	mov.b32 	%r20, %f13;
	shl.b32 	%r65, %r20, 8;
	or.b32  	%r21, %r65, -2147483648;
	mov.b64 	%rd39, 0;
	mov.b32 	%r91, 0;
	mov.u64 	%rd37, __cudart_i2opi_f;
	mov.u64 	%rd38, %rd1;
$L__BB1_13:
	.pragma "nounroll";
	ld.global.nc.u32 	%r66, [%rd37];
	mad.wide.u32 	%rd28, %r66, %r21, %rd39;
	shr.u64 	%rd39, %rd28, 32;
	st.local.u32 	[%rd38], %rd28;
	add.s32 	%r91, %r91, 1;
	add.s64 	%rd38, %rd38, 4;
	add.s64 	%rd37, %rd37, 4;
	setp.ne.s32 	%p14, %r91, 6;
	@%p14 bra 	$L__BB1_13;
	shr.u32 	%r67, %r20, 23;
	st.local.u32 	[%rd1+24], %rd39;
	and.b32  	%r24, %r67, 31;
	and.b32  	%r68, %r67, 224;
	add.s32 	%r69, %r68, -128;
	shr.u32 	%r70, %r69, 5;
	mul.wide.u32 	%rd29, %r70, 4;
	sub.s64 	%rd15, %rd1, %rd29;
	ld.local.u32 	%r92, [%rd15+24];
	ld.local.u32 	%r93, [%rd15+20];
	setp.eq.s32 	%p15, %r24, 0;
	@%p15 bra 	$L__BB1_16;
	shf.l.wrap.b32 	%r92, %r93, %r92, %r24;
	ld.local.u32 	%r71, [%rd15+16];
	shf.l.wrap.b32 	%r93, %r71, %r93, %r24;
$L__BB1_16:
	shr.u32 	%r72, %r92, 30;
	shf.l.wrap.b32 	%r73, %r93, %r92, 2;
	shl.b32 	%r74, %r93, 2;
	shr.u32 	%r75, %r73, 31;
	add.s32 	%r76, %r75, %r72;
	neg.s32 	%r77, %r76;
	setp.lt.s32 	%p16, %r20, 0;
	selp.b32 	%r94, %r77, %r76, %p16;
	xor.b32  	%r78, %r73, %r20;
	shr.s32 	%r79, %r73, 31;
	xor.b32  	%r80, %r79, %r73;
	xor.b32  	%r81, %r79, %r74;
	cvt.u64.u32 	%rd30, %r80;
	shl.b64 	%rd31, %rd30, 32;
	cvt.u64.u32 	%rd32, %r81;
	or.b64  	%rd33, %rd31, %rd32;
	cvt.rn.f64.s64 	%fd3, %rd33;
	mul.f64 	%fd4, %fd3, 0d3BF921FB54442D19;
	cvt.rn.f32.f64 	%f54, %fd4;
	neg.f32 	%f55, %f54;
	setp.lt.s32 	%p17, %r78, 0;
	selp.f32 	%f72, %f55, %f54, %p17;
$L__BB1_17:
	mul.rn.f32 	%f57, %f72, %f72;
	and.b32  	%r83, %r94, 1;
	setp.eq.b32 	%p18, %r83, 1;
	selp.f32 	%f58, 0f3F800000, %f72, %p18;
	fma.rn.f32 	%f59, %f57, %f58, 0f00000000;
	fma.rn.f32 	%f60, %f57, 0f37CBAC00, 0fBAB607ED;
	selp.f32 	%f61, %f60, 0fB94D4153, %p18;
	selp.f32 	%f62, 0f3D2AAABB, 0f3C0885E4, %p18;
	fma.rn.f32 	%f63, %f61, %f57, %f62;
	selp.f32 	%f64, 0fBEFFFFFF, 0fBE2AAAA8, %p18;
	fma.rn.f32 	%f65, %f63, %f57, %f64;
	fma.rn.f32 	%f66, %f65, %f59, %f58;
	and.b32  	%r84, %r94, 2;
	setp.eq.s32 	%p19, %r84, 0;
	mov.f32 	%f67, 0f00000000;
	sub.f32 	%f68, %f67, %f66;
	selp.f32 	%f69, %f66, %f68, %p19;
	fma.rn.f32 	%f70, %f69, 0f3F000000, 0f3F000000;
	cvt.rzi.u32.f32 	%r85, %f70;
	cvt.u16.u32 	%rs1, %r85;
	neg.s16 	%rs2, %rs1;
	shl.b32 	%r86, %r1, 2;
	cvt.u16.u32 	%rs3, %r17;
	and.b16  	%rs4, %rs3, 255;
	cvt.u16.u32 	%rs5, %r18;
	and.b16  	%rs6, %rs5, 255;
	and.b16  	%rs7, %rs2, 255;
	mov.b16 	%rs8, 255;
	sust.b.2d.v4.b8.trap 	[%rd16, {%r86, %r42}], {%rs4, %rs6, %rs7, %rs8};
$L__BB1_18:
	ret;

}


// ===== COMPILED SASS (sm_100) =====

	.target	sm_100

	.elftype	@"ET_EXEC"


//--------------------- .note.nv.tkinfo           --------------------------
	.section	.note.nv.tkinfo,"",@"SHT_NOTE"
	.sectionflags	@"SHF_NOTE_NV_TKINFO"
	.tkinfo
        /*0018*/ 	.word	0x00000002
        /*0030*/ 	.string	""
        /*0030*/ 	.string	"ptxas"
        /*0030*/ 	.string	"Cuda compilation tools, release 13.0, V13.0.88"
        /*0030*/ 	.string	"Build cuda_13.0.r13.0/compiler.36424714_0"
        /*0030*/ 	.string	"-arch sm_100 -m 64 "



//--------------------- .note.nv.cuinfo           --------------------------
	.section	.note.nv.cuinfo,"",@"SHT_NOTE"
	.sectionflags	@"SHF_NOTE_NV_CUINFO"
        /*0018*/ 	.short	0x0002
        /*001a*/ 	.short	0x0064
        /*001c*/ 	.short	0x0082
	.zero		2


//--------------------- .nv.info                  --------------------------
	.section	.nv.info,"",@"SHT_CUDA_INFO"
	.align	4


	//----- nvinfo : EIATTR_REGCOUNT
	.align		4
        /*0000*/ 	.byte	0x04, 0x2f
        /*0002*/ 	.short	(.L_2 - .L_1)
	.align		4
.L_1:
        /*0004*/ 	.word	index@(_Z15updateParticlesP8Particleiff)
        /*0008*/ 	.word	0x00000012


	//----- nvinfo : EIATTR_FRAME_SIZE
	.align		4
.L_2:
        /*000c*/ 	.byte	0x04, 0x11
        /*000e*/ 	.short	(.L_4 - .L_3)
	.align		4
.L_3:
        /*0010*/ 	.word	index@($__internal_2_$__cuda_sm20_sqrt_rn_f32_slowpath)
        /*0014*/ 	.word	0x00000000


	//----- nvinfo : EIATTR_FRAME_SIZE
	.align		4
.L_4:
        /*0018*/ 	.byte	0x04, 0x11
        /*001a*/ 	.short	(.L_6 - .L_5)
	.align		4
.L_5:
        /*001c*/ 	.word	index@(_Z15updateParticlesP8Particleiff)
        /*0020*/ 	.word	0x00000000


	//----- nvinfo : EIATTR_REGCOUNT
	.align		4
.L_6:
        /*0024*/ 	.byte	0x04, 0x2f
        /*0026*/ 	.short	(.L_8 - .L_7)
	.align		4
.L_7:
        /*0028*/ 	.word	index@(_Z21imageProcessingKernelyiif)
        /*002c*/ 	.word	0x00000016


	//----- nvinfo : EIATTR_FRAME_SIZE
	.align		4
.L_8:
        /*0030*/ 	.byte	0x04, 0x11
        /*0032*/ 	.short	(.L_10 - .L_9)
	.align		4
.L_9:
        /*0034*/ 	.word	index@($__internal_1_$__cuda_sm3x_div_rn_noftz_f32_slowpath)
        /*0038*/ 	.word	0x00000020


	//----- nvinfo : EIATTR_FRAME_SIZE
	.align		4
.L_10:
        /*003c*/ 	.byte	0x04, 0x11
        /*003e*/ 	.short	(.L_12 - .L_11)
	.align		4
.L_11:
        /*0040*/ 	.word	index@($__internal_0_$__cuda_sm20_sqrt_rn_f32_slowpath)
        /*0044*/ 	.word	0x00000020


	//----- nvinfo : EIATTR_FRAME_SIZE
	.align		4
.L_12:
        /*0048*/ 	.byte	0x04, 0x11
        /*004a*/ 	.short	(.L_14 - .L_13)
	.align		4
.L_13:
        /*004c*/ 	.word	index@(_Z21imageProcessingKernelyiif)
        /*0050*/ 	.word	0x00000020


	//----- nvinfo : EIATTR_MIN_STACK_SIZE
	.align		4
.L_14:
        /*0054*/ 	.byte	0x04, 0x12
        /*0056*/ 	.short	(.L_16 - .L_15)
	.align		4
.L_15:
        /*0058*/ 	.word	index@(_Z21imageProcessingKernelyiif)
        /*005c*/ 	.word	0x00000020


	//----- nvinfo : EIATTR_MIN_STACK_SIZE
	.align		4
.L_16:
        /*0060*/ 	.byte	0x04, 0x12
        /*0062*/ 	.short	(.L_18 - .L_17)
	.align		4
.L_17:
        /*0064*/ 	.word	index@(_Z15updateParticlesP8Particleiff)
        /*0068*/ 	.word	0x00000000
.L_18:


//--------------------- .nv.compat                --------------------------
	.section	.nv.compat,"",@"SHT_CUDA_COMPAT_INFO"
	.align	4
        /*0000*/ 	.byte	0x02, 0x09, 0x00, 0x00, 0x02, 0x02, 0x02, 0x00, 0x02, 0x05, 0x05, 0x00, 0x03, 0x07, 0x01, 0x01
        /*0010*/ 	.byte	0x02, 0x03, 0x00, 0x00, 0x02, 0x06, 0x01, 0x00, 0x04, 0x0b, 0x08, 0x00, 0x01, 0x00, 0x00, 0x00
        /*0020*/ 	.byte	0x00, 0x00, 0x00, 0x00


//--------------------- .nv.info._Z21imageProcessingKernelyiif --------------------------
	.section	.nv.info._Z21imageProcessingKernelyiif,"",@"SHT_CUDA_INFO"
	.sectionflags	@""
	.align	4


	//----- nvinfo : EIATTR_CUDA_API_VERSION
	.align		4
        /*0000*/ 	.byte	0x04, 0x37
        /*0002*/ 	.short	(.L_20 - .L_19)
.L_19:
        /*0004*/ 	.word	0x00000082


	//----- nvinfo : EIATTR_KPARAM_INFO
	.align		4
.L_20:
        /*0008*/ 	.byte	0x04, 0x17
        /*000a*/ 	.short	(.L_22 - .L_21)
.L_21:
        /*000c*/ 	.word	0x00000000
        /*0010*/ 	.short	0x0003
        /*0012*/ 	.short	0x0010
        /*0014*/ 	.byte	0x00, 0xf0, 0x11, 0x00


	//----- nvinfo : EIATTR_KPARAM_INFO
	.align		4
.L_22:
        /*0018*/ 	.byte	0x04, 0x17
        /*001a*/ 	.short	(.L_24 - .L_23)
.L_23:
        /*001c*/ 	.word	0x00000000
        /*0020*/ 	.short	0x0002
        /*0022*/ 	.short	0x000c
        /*0024*/ 	.byte	0x00, 0xf0, 0x11, 0x00


	//----- nvinfo : EIATTR_KPARAM_INFO
	.align		4
.L_24:
        /*0028*/ 	.byte	0x04, 0x17
        /*002a*/ 	.short	(.L_26 - .L_25)
.L_25:
        /*002c*/ 	.word	0x00000000
        /*0030*/ 	.short	0x0001
        /*0032*/ 	.short	0x0008
        /*0034*/ 	.byte	0x00, 0xf0, 0x11, 0x00


	//----- nvinfo : EIATTR_KPARAM_INFO
	.align		4
.L_26:
        /*0038*/ 	.byte	0x04, 0x17
        /*003a*/ 	.short	(.L_28 - .L_27)
.L_27:
        /*003c*/ 	.word	0x00000000
        /*0040*/ 	.short	0x0000
        /*0042*/ 	.short	0x0000
        /*0044*/ 	.byte	0x00, 0xf0, 0x21, 0x00


	//----- nvinfo : EIATTR_SPARSE_MMA_MASK
	.align		4
.L_28:
        /*0048*/ 	.byte	0x03, 0x50
        /*004a*/ 	.short	0x0000


	//----- nvinfo : EIATTR_MAXREG_COUNT
	.align		4
        /*004c*/ 	.byte	0x03, 0x1b
        /*004e*/ 	.short	0x00ff


	//----- nvinfo : EIATTR_MERCURY_ISA_VERSION
	.align		4
        /*0050*/ 	.byte	0x03, 0x5f
        /*0052*/ 	.short	0x0101


	//----- nvinfo : EIATTR_VRC_CTA_INIT_COUNT
	.align		4
        /*0054*/ 	.byte	0x02, 0x4a
	.zero		1
	.zero		1


	//----- nvinfo : EIATTR_EXIT_INSTR_OFFSETS
	.align		4
        /*0058*/ 	.byte	0x04, 0x1c
        /*005a*/ 	.short	(.L_30 - .L_29)


	//   ....[0]....
.L_29:
        /*005c*/ 	.word	0x000000d0


	//   ....[1]....
        /*0060*/ 	.word	0x00000f60


	//----- nvinfo : EIATTR_CRS_STACK_SIZE
	.align		4
.L_30:
        /*0064*/ 	.byte	0x04, 0x1e
        /*0066*/ 	.short	(.L_32 - .L_31)
.L_31:
        /*0068*/ 	.word	0x00000000


	//----- nvinfo : EIATTR_CBANK_PARAM_SIZE
	.align		4
.L_32:
        /*006c*/ 	.byte	0x03, 0x19
        /*006e*/ 	.short	0x0014


	//----- nvinfo : EIATTR_PARAM_CBANK
	.align		4
        /*0070*/ 	.byte	0x04, 0x0a
        /*0072*/ 	.short	(.L_34 - .L_33)
	.align		4
.L_33:
        /*0074*/ 	.word	index@(.nv.constant0._Z21imageProcessingKernelyiif)
        /*0078*/ 	.short	0x0380
        /*007a*/ 	.short	0x0014


	//----- nvinfo : EIATTR_SW_WAR
	.align		4
.L_34:
        /*007c*/ 	.byte	0x04, 0x36
        /*007e*/ 	.short	(.L_36 - .L_35)
.L_35:
        /*0080*/ 	.word	0x00000008
.L_36:


//--------------------- .nv.info._Z15updateParticlesP8Particleiff --------------------------
	.section	.nv.info._Z15updateParticlesP8Particleiff,"",@"SHT_CUDA_INFO"
	.sectionflags	@""
	.align	4


	//----- nvinfo : EIATTR_CUDA_API_VERSION
	.align		4
        /*0000*/ 	.byte	0x04, 0x37
        /*0002*/ 	.short	(.L_38 - .L_37)
.L_37:
        /*0004*/ 	.word	0x00000082


	//----- nvinfo : EIATTR_KPARAM_INFO
	.align		4
.L_38:
        /*0008*/ 	.byte	0x04, 0x17
        /*000a*/ 	.short	(.L_40 - .L_39)
.L_39:
        /*000c*/ 	.word	0x00000000
        /*0010*/ 	.short	0x0003
        /*0012*/ 	.short	0x0010
        /*0014*/ 	.byte	0x00, 0xf0, 0x11, 0x00


	//----- nvinfo : EIATTR_KPARAM_INFO
	.align		4
.L_40:
        /*0018*/ 	.byte	0x04, 0x17
        /*001a*/ 	.short	(.L_42 - .L_41)
.L_41:
        /*001c*/ 	.word	0x00000000
        /*0020*/ 	.short	0x0002
        /*0022*/ 	.short	0x000c
        /*0024*/ 	.byte	0x00, 0xf0, 0x11, 0x00


	//----- nvinfo : EIATTR_KPARAM_INFO
	.align		4
.L_42:
        /*0028*/ 	.byte	0x04, 0x17
        /*002a*/ 	.short	(.L_44 - .L_43)
.L_43:
        /*002c*/ 	.word	0x00000000
        /*0030*/ 	.short	0x0001
        /*0032*/ 	.short	0x0008
        /*0034*/ 	.byte	0x00, 0xf0, 0x11, 0x00


	//----- nvinfo : EIATTR_KPARAM_INFO
	.align		4
.L_44:
        /*0038*/ 	.byte	0x04, 0x17
        /*003a*/ 	.short	(.L_46 - .L_45)
.L_45:
        /*003c*/ 	.word	0x00000000
        /*0040*/ 	.short	0x0000
        /*0042*/ 	.short	0x0000
        /*0044*/ 	.byte	0x00, 0xf5, 0x21, 0x00


	//----- nvinfo : EIATTR_SPARSE_MMA_MASK
	.align		4
.L_46:
        /*0048*/ 	.byte	0x03, 0x50
        /*004a*/ 	.short	0x0000


	//----- nvinfo : EIATTR_MAXREG_COUNT
	.align		4
        /*004c*/ 	.byte	0x03, 0x1b
        /*004e*/ 	.short	0x00ff


	//----- nvinfo : EIATTR_MERCURY_ISA_VERSION
	.align		4
        /*0050*/ 	.byte	0x03, 0x5f
        /*0052*/ 	.short	0x0101


	//----- nvinfo : EIATTR_VRC_CTA_INIT_COUNT
	.align		4
        /*0054*/ 	.byte	0x02, 0x4a
	.zero		1
	.zero		1


	//----- nvinfo : EIATTR_EXIT_INSTR_OFFSETS
	.align		4
        /*0058*/ 	.byte	0x04, 0x1c
        /*005a*/ 	.short	(.L_48 - .L_47)


	//   ....[0]....
.L_47:
        /*005c*/ 	.word	0x00000070


	//   ....[1]....
        /*0060*/ 	.word	0x00000310


	//----- nvinfo : EIATTR_CRS_STACK_SIZE
	.align		4
.L_48:
        /*0064*/ 	.byte	0x04, 0x1e
        /*0066*/ 	.short	(.L_50 - .L_49)
.L_49:
        /*0068*/ 	.word	0x00000000


	//----- nvinfo : EIATTR_CBANK_PARAM_SIZE
	.align		4
.L_50:
        /*006c*/ 	.byte	0x03, 0x19
        /*006e*/ 	.short	0x0014


	//----- nvinfo : EIATTR_PARAM_CBANK
	.align		4
        /*0070*/ 	.byte	0x04, 0x0a
        /*0072*/ 	.short	(.L_52 - .L_51)
	.align		4
.L_51:
        /*0074*/ 	.word	index@(.nv.constant0._Z15updateParticlesP8Particleiff)
        /*0078*/ 	.short	0x0380
        /*007a*/ 	.short	0x0014


	//----- nvinfo : EIATTR_SW_WAR
	.align		4
.L_52:
        /*007c*/ 	.byte	0x04, 0x36
        /*007e*/ 	.short	(.L_54 - .L_53)
.L_53:
        /*0080*/ 	.word	0x00000008
.L_54:


//--------------------- .nv.callgraph             --------------------------
	.section	.nv.callgraph,"",@"SHT_CUDA_CALLGRAPH"
	.align	4
	.sectionentsize	8
	.align		4
        /*0000*/ 	.word	0x00000000
	.align		4
        /*0004*/ 	.word	0xffffffff
	.align		4
        /*0008*/ 	.word	0x00000000
	.align		4
        /*000c*/ 	.word	0xfffffffe
	.align		4
        /*0010*/ 	.word	0x00000000
	.align		4
        /*0014*/ 	.word	0xfffffffd
	.align		4
        /*0018*/ 	.word	0x00000000
	.align		4
        /*001c*/ 	.word	0xfffffffc


//--------------------- .nv.constant4             --------------------------
	.section	.nv.constant4,"a",@progbits
	.align	8
	.align		8
.nv.constant4:
        /*0000*/ 	.dword	__cudart_i2opi_f


//--------------------- .text._Z21imageProcessingKernelyiif --------------------------
	.section	.text._Z21imageProcessingKernelyiif,"ax",@progbits
	.align	128
        .global         _Z21imageProcessingKernelyiif
        .type           _Z21imageProcessingKernelyiif,@function
        .size           _Z21imageProcessingKernelyiif,(.L_x_32 - _Z21imageProcessingKernelyiif)
        .other          _Z21imageProcessingKernelyiif,@"STO_CUDA_ENTRY STV_DEFAULT"
_Z21imageProcessingKernelyiif:
.text._Z21imageProcessingKernelyiif:
[----:B------:R-:W0:Y:S01]  /*0000*/  LDC R1, c[0x0][0x37c] ;  /* 0x0000df00ff017b82 */ /* 0x000e220000000800 */
[----:B------:R-:W1:Y:S07]  /*0010*/  S2R R5, SR_TID.Y ;  /* 0x0000000000057919 */ /* 0x000e6e0000002200 */
[----:B------:R-:W2:Y:S01]  /*0020*/  LDC R3, c[0x0][0x360] ;  /* 0x0000d800ff037b82 */ /* 0x000ea20000000800 */
[----:B------:R-:W3:Y:S01]  /*0030*/  LDCU.64 UR6, c[0x0][0x388] ;  /* 0x00007100ff0677ac */ /* 0x000ee20008000a00 */
[----:B0-----:R-:W-:Y:S01]  /*0040*/  VIADD R1, R1, 0xffffffe0 ;  /* 0xffffffe001017836 */ /* 0x001fe20000000000 */
[----:B------:R-:W2:Y:S05]  /*0050*/  S2R R8, SR_TID.X ;  /* 0x0000000000087919 */ /* 0x000eaa0000002100 */
[----:B------:R-:W1:Y:S08]  /*0060*/  S2UR UR5, SR_CTAID.Y ;  /* 0x00000000000579c3 */ /* 0x000e700000002600 */
[----:B------:R-:W1:Y:S08]  /*0070*/  LDC R0, c[0x0][0x364] ;  /* 0x0000d900ff007b82 */ /* 0x000e700000000800 */
[----:B------:R-:W2:Y:S01]  /*0080*/  S2UR UR4, SR_CTAID.X ;  /* 0x00000000000479c3 */ /* 0x000ea20000002500 */
[----:B-1----:R-:W-:-:S05]  /*0090*/  IMAD R5, R0, UR5, R5 ;  /* 0x0000000500057c24 */ /* 0x002fca000f8e0205 */
[----:B---3--:R-:W-:Y:S01]  /*00a0*/  ISETP.GE.AND P0, PT, R5, UR7, PT ;  /* 0x0000000705007c0c */ /* 0x008fe2000bf06270 */
[----:B--2---:R-:W-:-:S05]  /*00b0*/  IMAD R8, R3, UR4, R8 ;  /* 0x0000000403087c24 */ /* 0x004fca000f8e0208 */
[----:B------:R-:W-:-:S13]  /*00c0*/  ISETP.GE.OR P0, PT, R8, UR6, P0 ;  /* 0x0000000608007c0c */ /* 0x000fda0008706670 */
[----:B------:R-:W-:Y:S05]  /*00d0*/  @P0 EXIT ;  /* 0x000000000000094d */ /* 0x000fea0003800000 */
[----:B------:R-:W-:Y:S01]  /*00e0*/  I2FP.F32.S32 R3, UR6 ;  /* 0x0000000600037c45 */ /* 0x000fe20008201400 */
[----:B------:R-:W-:Y:S01]  /*00f0*/  BSSY.RECONVERGENT B0, `(.L_x_0) ;  /* 0x000000d000007945 */ /* 0x000fe20003800200 */
[----:B------:R-:W-:Y:S02]  /*0100*/  I2FP.F32.S32 R0, R8 ;  /* 0x0000000800007245 */ /* 0x000fe40000201400 */
[----:B------:R-:W0:Y:S08]  /*0110*/  MUFU.RCP R2, R3 ;  /* 0x0000000300027308 */ /* 0x000e300000001000 */
[----:B------:R-:W1:Y:S01]  /*0120*/  FCHK P0, R0, R3 ;  /* 0x0000000300007302 */ /* 0x000e620000000000 */
[----:B0-----:R-:W-:-:S04]  /*0130*/  FFMA R7, -R3, R2, 1 ;  /* 0x3f80000003077423 */ /* 0x001fc80000000102 */
[----:B------:R-:W-:-:S04]  /*0140*/  FFMA R7, R2, R7, R2 ;  /* 0x0000000702077223 */ /* 0x000fc80000000002 */
[----:B------:R-:W-:-:S04]  /*0150*/  FFMA R2, R0, R7, RZ ;  /* 0x0000000700027223 */ /* 0x000fc800000000ff */
[----:B------:R-:W-:-:S04]  /*0160*/  FFMA R4, -R3, R2, R0 ;  /* 0x0000000203047223 */ /* 0x000fc80000000100 */
[----:B------:R-:W-:Y:S01]  /*0170*/  FFMA R2, R7, R4, R2 ;  /* 0x0000000407027223 */ /* 0x000fe20000000002 */
[----:B-1----:R-:W-:Y:S06]  /*0180*/  @!P0 BRA `(.L_x_1) ;  /* 0x00000000000c8947 */ /* 0x002fec0003800000 */
[----:B------:R-:W-:-:S07]  /*0190*/  MOV R4, 0x1b0 ;  /* 0x000001b000047802 */ /* 0x000fce0000000f00 */
[----:B------:R-:W-:Y:S05]  /*01a0*/  CALL.REL.NOINC `($__internal_1_$__cuda_sm3x_div_rn_noftz_f32_slowpath) ;  /* 0x0000000c00cc7944 */ /* 0x000fea0003c00000 */
[----:B------:R-:W-:-:S07]  /*01b0*/  IMAD.MOV.U32 R2, RZ, RZ, R0 ;  /* 0x000000ffff027224 */ /* 0x000fce00078e0000 */
.L_x_1:
[----:B------:R-:W-:Y:S05]  /*01c0*/  BSYNC.RECONVERGENT B0 ;  /* 0x0000000000007941 */ /* 0x000fea0003800200 */
.L_x_0:
[----:B------:R-:W0:Y:S01]  /*01d0*/  LDCU UR4, c[0x0][0x38c] ;  /* 0x00007180ff0477ac */ /* 0x000e220008000800 */
[----:B------:R-:W-:Y:S01]  /*01e0*/  I2FP.F32.U32 R0, R5 ;  /* 0x0000000500007245 */ /* 0x000fe20000201000 */
[----:B------:R-:W-:Y:S01]  /*01f0*/  BSSY.RECONVERGENT B0, `(.L_x_2) ;  /* 0x000000d000007945 */ /* 0x000fe20003800200 */
[----:B0-----:R-:W-:-:S04]  /*0200*/  I2FP.F32.U32 R3, UR4 ;  /* 0x0000000400037c45 */ /* 0x001fc80008201000 */
        /* <DEDUP_REMOVED lines=11> */
.L_x_3:
[----:B------:R-:W-:Y:S05]  /*02c0*/  BSYNC.RECONVERGENT B0 ;  /* 0x0000000000007941 */ /* 0x000fea0003800200 */
.L_x_2:
[----:B------:R-:W-:Y:S01]  /*02d0*/  FADD R4, R4, -0.5 ;  /* 0xbf00000004047421 */ /* 0x000fe20000000000 */
[----:B------:R-:W-:Y:S01]  /*02e0*/  FADD R2, R2, -0.5 ;  /* 0xbf00000002027421 */ /* 0x000fe20000000000 */
[----:B------:R-:W-:Y:S02]  /*02f0*/  BSSY.RECONVERGENT B0, `(.L_x_4) ;  /* 0x0000010000007945 */ /* 0x000fe40003800200 */
[----:B------:R-:W-:-:S04]  /*0300*/  FMUL R3, R4, R4 ;  /* 0x0000000404037220 */ /* 0x000fc80000400000 */
[----:B------:R-:W-:-:S04]  /*0310*/  FFMA R0, R2, R2, R3 ;  /* 0x0000000202007223 */ /* 0x000fc80000000003 */
[----:B------:R-:W-:Y:S01]  /*0320*/  VIADD R2, R0, 0xf3000000 ;  /* 0xf300000000027836 */ /* 0x000fe20000000000 */
[----:B------:R0:W1:Y:S04]  /*0330*/  MUFU.RSQ R3, R0 ;  /* 0x0000000000037308 */ /* 0x0000680000001400 */
[----:B------:R-:W-:-:S13]  /*0340*/  ISETP.GT.U32.AND P0, PT, R2, 0x727fffff, PT ;  /* 0x727fffff0200780c */ /* 0x000fda0003f04070 */
[----:B01----:R-:W-:Y:S05]  /*0350*/  @!P0 BRA `(.L_x_5) ;  /* 0x0000000000148947 */ /* 0x003fea0003800000 */
[----:B------:R-:W-:Y:S01]  /*0360*/  BSSY.RECONVERGENT B1, `(.L_x_6) ;  /* 0x0000003000017945 */ /* 0x000fe20003800200 */
[----:B------:R-:W-:-:S07]  /*0370*/  MOV R10, 0x390 ;  /* 0x00000390000a7802 */ /* 0x000fce0000000f00 */
[----:B------:R-:W-:Y:S05]  /*0380*/  CALL.REL.NOINC `($__internal_0_$__cuda_sm20_sqrt_rn_f32_slowpath) ;  /* 0x0000000800f87944 */ /* 0x000fea0003c00000 */
[----:B------:R-:W-:Y:S05]  /*0390*/  BSYNC.RECONVERGENT B1 ;  /* 0x0000000000017941 */ /* 0x000fea0003800200 */
.L_x_6:
[----:B------:R-:W-:Y:S05]  /*03a0*/  BRA `(.L_x_7) ;  /* 0x0000000000107947 */ /* 0x000fea0003800000 */
.L_x_5:
[----:B------:R-:W-:Y:S01]  /*03b0*/  FMUL.FTZ R7, R0, R3 ;  /* 0x0000000300077220 */ /* 0x000fe20000410000 */
[----:B------:R-:W-:-:S03]  /*03c0*/  FMUL.FTZ R2, R3, 0.5 ;  /* 0x3f00000003027820 */ /* 0x000fc60000410000 */
[----:B------:R-:W-:-:S04]  /*03d0*/  FFMA R0, -R7, R7, R0 ;  /* 0x0000000707007223 */ /* 0x000fc80000000100 */
[----:B------:R-:W-:-:S07]  /*03e0*/  FFMA R7, R0, R2, R7 ;  /* 0x0000000200077223 */ /* 0x000fce0000000007 */
.L_x_7:
[----:B------:R-:W-:Y:S05]  /*03f0*/  BSYNC.RECONVERGENT B0 ;  /* 0x0000000000007941 */ /* 0x000fea0003800200 */
.L_x_4:
[----:B------:R-:W0:Y:S01]  /*0400*/  LDC R9, c[0x0][0x390] ;  /* 0x0000e400ff097b82 */ /* 0x000e220000000800 */
[----:B------:R-:W1:Y:S01]  /*0410*/  LDCU.64 UR6, c[0x0][0x358] ;  /* 0x00006b00ff0677ac */ /* 0x000e620008000a00 */
[----:B------:R-:W-:Y:S01]  /*0420*/  BSSY.RECONVERGENT B0, `(.L_x_8) ;  /* 0x0000042000007945 */ /* 0x000fe20003800200 */
[----:B0-----:R-:W-:-:S04]  /*0430*/  FMUL R0, R9, -5 ;  /* 0xc0a0000009007820 */ /* 0x001fc80000400000 */
[----:B------:R-:W-:-:S04]  /*0440*/  FFMA R13, R7, 30, R0 ;  /* 0x41f00000070d7823 */ /* 0x000fc80000000000 */
[C---:B------:R-:W-:Y:S01]  /*0450*/  FMUL R0, R13.reuse, 0.63661974668502807617 ;  /* 0x3f22f9830d007820 */ /* 0x040fe20000400000 */
[----:B------:R-:W-:-:S05]  /*0460*/  FSETP.GE.AND P0, PT, |R13|, 105615, PT ;  /* 0x47ce47800d00780b */ /* 0x000fca0003f06200 */
[----:B------:R-:W0:Y:S02]  /*0470*/  F2I.NTZ R0, R0 ;  /* 0x0000000000007305 */ /* 0x000e240000203100 */
[----:B0-----:R-:W-:-:S05]  /*0480*/  I2FP.F32.S32 R2, R0 ;  /* 0x0000000000027245 */ /* 0x001fca0000201400 */
[----:B------:R-:W-:-:S04]  /*0490*/  FFMA R3, R2, -1.5707962512969970703, R13 ;  /* 0xbfc90fda02037823 */ /* 0x000fc8000000000d */
[----:B------:R-:W-:-:S04]  /*04a0*/  FFMA R3, R2, -7.5497894158615963534e-08, R3 ;  /* 0xb3a2216802037823 */ /* 0x000fc80000000003 */
[----:B------:R-:W-:Y:S01]  /*04b0*/  FFMA R2, R2, -5.3903029534742383927e-15, R3 ;  /* 0xa7c234c502027823 */ /* 0x000fe20000000003 */
[----:B-1----:R-:W-:Y:S06]  /*04c0*/  @!P0 BRA `(.L_x_9) ;  /* 0x0000000000dc8947 */ /* 0x002fec0003800000 */
[----:B------:R-:W-:-:S13]  /*04d0*/  FSETP.NEU.AND P0, PT, |R13|, +INF , PT ;  /* 0x7f8000000d00780b */ /* 0x000fda0003f0d200 */
[----:B------:R-:W-:Y:S01]  /*04e0*/  @!P0 FMUL R2, RZ, R13 ;  /* 0x0000000dff028220 */ /* 0x000fe20000400000 */
[----:B------:R-:W-:Y:S01]  /*04f0*/  @!P0 IMAD.MOV.U32 R0, RZ, RZ, RZ ;  /* 0x000000ffff008224 */ /* 0x000fe200078e00ff */
[----:B------:R-:W-:Y:S06]  /*0500*/  @!P0 BRA `(.L_x_9) ;  /* 0x0000000000cc8947 */ /* 0x000fec0003800000 */
[----:B------:R-:W-:Y:S01]  /*0510*/  IMAD.SHL.U32 R2, R13, 0x100, RZ ;  /* 0x000001000d027824 */ /* 0x000fe200078e00ff */
[----:B------:R-:W0:Y:S01]  /*0520*/  LDCU.64 UR8, c[0x4][URZ] ;  /* 0x01000000ff0877ac */ /* 0x000e220008000a00 */
[----:B------:R-:W-:Y:S02]  /*0530*/  IMAD.MOV.U32 R6, RZ, RZ, RZ ;  /* 0x000000ffff067224 */ /* 0x000fe400078e00ff */
[----:B------:R-:W-:Y:S01]  /*0540*/  IMAD.MOV.U32 R0, RZ, RZ, R1 ;  /* 0x000000ffff007224 */ /* 0x000fe200078e0001 */
[----:B------:R-:W-:Y:S01]  /*0550*/  LOP3.LUT R17, R2, 0x80000000, RZ, 0xfc, !PT ;  /* 0x8000000002117812 */ /* 0x000fe200078efcff */
[----:B------:R-:W-:Y:S01]  /*0560*/  UMOV UR5, URZ ;  /* 0x000000ff00057c82 */ /* 0x000fe20008000000 */
[----:B------:R-:W-:-:S05]  /*0570*/  UMOV UR4, URZ ;  /* 0x000000ff00047c82 */ /* 0x000fca0008000000 */
.L_x_10:
[----:B0-----:R-:W-:Y:S01]  /*0580*/  IMAD.U32 R10, RZ, RZ, UR8 ;  /* 0x00000008ff0a7e24 */ /* 0x001fe2000f8e00ff */
[----:B------:R-:W-:-:S05]  /*0590*/  MOV R11, UR9 ;  /* 0x00000009000b7c02 */ /* 0x000fca0008000f00 */
[----:B------:R-:W2:Y:S01]  /*05a0*/  LDG.E.CONSTANT R2, desc[UR6][R10.64] ;  /* 0x000000060a027981 */ /* 0x000ea2000c1e9900 */
[----:B------:R-:W-:Y:S02]  /*05b0*/  UIADD3 UR8, UP0, UPT, UR8, 0x4, URZ ;  /* 0x0000000408087890 */ /* 0x000fe4000ff1e0ff */
[----:B------:R-:W-:Y:S02]  /*05c0*/  UIADD3 UR4, UPT, UPT, UR4, 0x1, URZ ;  /* 0x0000000104047890 */ /* 0x000fe4000fffe0ff */
[----:B------:R-:W-:Y:S02]  /*05d0*/  UIADD3.X UR9, UPT, UPT, URZ, UR9, URZ, UP0, !UPT ;  /* 0x00000009ff097290 */ /* 0x000fe400087fe4ff */
[----:B------:R-:W-:Y:S01]  /*05e0*/  UISETP.NE.AND UP0, UPT, UR4, 0x6, UPT ;  /* 0x000000060400788c */ /* 0x000fe2000bf05270 */
[----:B--2---:R-:W-:-:S03]  /*05f0*/  IMAD.WIDE.U32 R2, R2, R17, RZ ;  /* 0x0000001102027225 */ /* 0x004fc600078e00ff */
[----:B------:R-:W-:-:S04]  /*0600*/  IADD3 R15, P0, PT, R2, R6, RZ ;  /* 0x00000006020f7210 */ /* 0x000fc80007f1e0ff */
[----:B------:R-:W-:Y:S01]  /*0610*/  IADD3.X R6, PT, PT, R3, UR5, RZ, P0, !PT ;  /* 0x0000000503067c10 */ /* 0x000fe200087fe4ff */
[----:B------:R0:W-:Y:S02]  /*0620*/  STL [R0], R15 ;  /* 0x0000000f00007387 */ /* 0x0001e40000100800 */
[----:B0-----:R-:W-:Y:S01]  /*0630*/  VIADD R0, R0, 0x4 ;  /* 0x0000000400007836 */ /* 0x001fe20000000000 */
[----:B------:R-:W-:Y:S06]  /*0640*/  BRA.U UP0, `(.L_x_10) ;  /* 0xfffffffd00cc7547 */ /* 0x000fec000b83ffff */
[----:B------:R-:W-:Y:S01]  /*0650*/  SHF.R.U32.HI R4, RZ, 0x17, R13 ;  /* 0x00000017ff047819 */ /* 0x000fe2000001160d */
[----:B------:R0:W-:Y:S03]  /*0660*/  STL [R1+0x18], R6 ;  /* 0x0000180601007387 */ /* 0x0001e60000100800 */
[C---:B------:R-:W-:Y:S02]  /*0670*/  LOP3.LUT R0, R4.reuse, 0xe0, RZ, 0xc0, !PT ;  /* 0x000000e004007812 */ /* 0x040fe400078ec0ff */
[----:B------:R-:W-:-:S03]  /*0680*/  LOP3.LUT P0, RZ, R4, 0x1f, RZ, 0xc0, !PT ;  /* 0x0000001f04ff7812 */ /* 0x000fc6000780c0ff */
[----:B------:R-:W-:-:S05]  /*0690*/  VIADD R0, R0, 0xffffff80 ;  /* 0xffffff8000007836 */ /* 0x000fca0000000000 */
[----:B------:R-:W-:-:S05]  /*06a0*/  SHF.R.U32.HI R0, RZ, 0x5, R0 ;  /* 0x00000005ff007819 */ /* 0x000fca0000011600 */
[----:B------:R-:W-:-:S05]  /*06b0*/  IMAD R12, R0, -0x4, R1 ;  /* 0xfffffffc000c7824 */ /* 0x000fca00078e0201 */
[----:B------:R-:W2:Y:S04]  /*06c0*/  LDL R0, [R12+0x18] ;  /* 0x000018000c007983 */ /* 0x000ea80000100800 */
[----:B------:R-:W2:Y:S04]  /*06d0*/  LDL R3, [R12+0x14] ;  /* 0x000014000c037983 */ /* 0x000ea80000100800 */
[----:B------:R-:W3:Y:S01]  /*06e0*/  @P0 LDL R2, [R12+0x10] ;  /* 0x000010000c020983 */ /* 0x000ee20000100800 */
[----:B------:R-:W-:Y:S01]  /*06f0*/  LOP3.LUT R4, R4, 0x1f, RZ, 0xc0, !PT ;  /* 0x0000001f04047812 */ /* 0x000fe200078ec0ff */
[----:B------:R-:W-:Y:S01]  /*0700*/  UMOV UR4, 0x54442d19 ;  /* 0x54442d1900047882 */ /* 0x000fe20000000000 */
[----:B------:R-:W-:-:S02]  /*0710*/  UMOV UR5, 0x3bf921fb ;  /* 0x3bf921fb00057882 */ /* 0x000fc40000000000 */
[-C--:B--2---:R-:W-:Y:S02]  /*0720*/  @P0 SHF.L.W.U32.HI R0, R3, R4.reuse, R0 ;  /* 0x0000000403000219 */ /* 0x084fe40000010e00 */
[----:B---3--:R-:W-:Y:S02]  /*0730*/  @P0 SHF.L.W.U32.HI R3, R2, R4, R3 ;  /* 0x0000000402030219 */ /* 0x008fe40000010e03 */
[----:B------:R-:W-:Y:S02]  /*0740*/  ISETP.GE.AND P0, PT, R13, RZ, PT ;  /* 0x000000ff0d00720c */ /* 0x000fe40003f06270 */
[C---:B------:R-:W-:Y:S01]  /*0750*/  SHF.L.W.U32.HI R2, R3.reuse, 0x2, R0 ;  /* 0x0000000203027819 */ /* 0x040fe20000010e00 */
[----:B------:R-:W-:-:S03]  /*0760*/  IMAD.SHL.U32 R3, R3, 0x4, RZ ;  /* 0x0000000403037824 */ /* 0x000fc600078e00ff */
[----:B------:R-:W-:Y:S02]  /*0770*/  SHF.R.S32.HI R4, RZ, 0x1f, R2 ;  /* 0x0000001fff047819 */ /* 0x000fe40000011402 */
[----:B------:R-:W-:Y:S02]  /*0780*/  LOP3.LUT R13, R2, R13, RZ, 0x3c, !PT ;  /* 0x0000000d020d7212 */ /* 0x000fe400078e3cff */
[C---:B------:R-:W-:Y:S02]  /*0790*/  LOP3.LUT R10, R4.reuse, R3, RZ, 0x3c, !PT ;  /* 0x00000003040a7212 */ /* 0x040fe400078e3cff */
[----:B------:R-:W-:Y:S02]  /*07a0*/  LOP3.LUT R11, R4, R2, RZ, 0x3c, !PT ;  /* 0x00000002040b7212 */ /* 0x000fe400078e3cff */
[----:B------:R-:W-:Y:S02]  /*07b0*/  SHF.R.U32.HI R3, RZ, 0x1e, R0 ;  /* 0x0000001eff037819 */ /* 0x000fe40000011600 */
[----:B------:R-:W-:-:S02]  /*07c0*/  ISETP.GE.AND P1, PT, R13, RZ, PT ;  /* 0x000000ff0d00720c */ /* 0x000fc40003f26270 */
[----:B------:R-:W1:Y:S01]  /*07d0*/  I2F.F64.S64 R10, R10 ;  /* 0x0000000a000a7312 */ /* 0x000e620000301c00 */
[----:B------:R-:W-:-:S05]  /*07e0*/  LEA.HI R0, R2, R3, RZ, 0x1 ;  /* 0x0000000302007211 */ /* 0x000fca00078f08ff */
[----:B------:R-:W-:-:S04]  /*07f0*/  IMAD.MOV R2, RZ, RZ, -R0 ;  /* 0x000000ffff027224 */ /* 0x000fc800078e0a00 */
[----:B------:R-:W-:Y:S01]  /*0800*/  @!P0 IMAD.MOV.U32 R0, RZ, RZ, R2 ;  /* 0x000000ffff008224 */ /* 0x000fe200078e0002 */
[----:B-1----:R-:W-:-:S10]  /*0810*/  DMUL R14, R10, UR4 ;  /* 0x000000040a0e7c28 */ /* 0x002fd40008000000 */
[----:B------:R-:W1:Y:S02]  /*0820*/  F2F.F32.F64 R14, R14 ;  /* 0x0000000e000e7310 */ /* 0x000e640000301000 */
[----:B01----:R-:W-:-:S07]  /*0830*/  FSEL R2, -R14, R14, !P1 ;  /* 0x0000000e0e027208 */ /* 0x003fce0004800100 */
.L_x_9:
[----:B------:R-:W-:Y:S05]  /*0840*/  BSYNC.RECONVERGENT B0 ;  /* 0x0000000000007941 */ /* 0x000fea0003800200 */
.L_x_8:
[----:B------:R-:W-:Y:S02]  /*0850*/  IMAD.MOV.U32 R10, RZ, RZ, 0x37cbac00 ;  /* 0x37cbac00ff0a7424 */ /* 0x000fe400078e00ff */
[----:B------:R-:W-:Y:S01]  /*0860*/  FMUL R3, R2, R2 ;  /* 0x0000000202037220 */ /* 0x000fe20000400000 */
[C---:B------:R-:W-:Y:S01]  /*0870*/  LOP3.LUT R6, R0.reuse, 0x1, RZ, 0xc0, !PT ;  /* 0x0000000100067812 */ /* 0x040fe200078ec0ff */
[----:B------:R-:W-:Y:S01]  /*0880*/  IMAD.MOV.U32 R11, RZ, RZ, 0x3d2aaabb ;  /* 0x3d2aaabbff0b7424 */ /* 0x000fe200078e00ff */
[----:B------:R-:W-:Y:S01]  /*0890*/  LOP3.LUT P1, RZ, R0, 0x2, RZ, 0xc0, !PT ;  /* 0x0000000200ff7812 */ /* 0x000fe2000782c0ff */
[----:B------:R-:W-:Y:S01]  /*08a0*/  FFMA R4, R3, R10, -0.0013887860113754868507 ;  /* 0xbab607ed03047423 */ /* 0x000fe2000000000a */
[----:B------:R-:W-:Y:S01]  /*08b0*/  ISETP.NE.U32.AND P0, PT, R6, 0x1, PT ;  /* 0x000000010600780c */ /* 0x000fe20003f05070 */
[----:B------:R-:W-:Y:S02]  /*08c0*/  IMAD.MOV.U32 R12, RZ, RZ, 0x3effffff ;  /* 0x3effffffff0c7424 */ /* 0x000fe400078e00ff */
[----:B------:R-:W-:Y:S01]  /*08d0*/  FADD R7, -R7, 1 ;  /* 0x3f80000007077421 */ /* 0x000fe20000000100 */
[----:B------:R-:W-:-:S02]  /*08e0*/  FSEL R4, R4, -0.00019574658654164522886, !P0 ;  /* 0xb94d415304047808 */ /* 0x000fc40004000000 */
[----:B------:R-:W-:Y:S01]  /*08f0*/  FSEL R6, R11, 0.0083327032625675201416, !P0 ;  /* 0x3c0885e40b067808 */ /* 0x000fe20004000000 */
[----:B------:R-:W-:Y:S01]  /*0900*/  FMUL R7, R7, 255 ;  /* 0x437f000007077820 */ /* 0x000fe20000400000 */
[----:B------:R-:W-:Y:S02]  /*0910*/  FSEL R13, -R12, -0.16666662693023681641, !P0 ;  /* 0xbe2aaaa80c0d7808 */ /* 0x000fe40004000100 */
[----:B------:R-:W-:Y:S01]  /*0920*/  FSEL R0, R2, 1, P0 ;  /* 0x3f80000002007808 */ /* 0x000fe20000000000 */
[----:B------:R-:W-:Y:S01]  /*0930*/  FFMA R4, R3, R4, R6 ;  /* 0x0000000403047223 */ /* 0x000fe20000000006 */
[C---:B------:R-:W-:Y:S01]  /*0940*/  FMUL R6, R9.reuse, 0.63661974668502807617 ;  /* 0x3f22f98309067820 */ /* 0x040fe20000400000 */
[----:B------:R-:W-:Y:S01]  /*0950*/  FSETP.GE.AND P0, PT, |R9|, 105615, PT ;  /* 0x47ce47800900780b */ /* 0x000fe20003f06200 */
[----:B------:R-:W-:Y:S01]  /*0960*/  F2I.U32.TRUNC.NTZ R14, R7 ;  /* 0x00000007000e7305 */ /* 0x000fe2000020f000 */
[C---:B------:R-:W-:Y:S01]  /*0970*/  FFMA R4, R3.reuse, R4, R13 ;  /* 0x0000000403047223 */ /* 0x040fe2000000000d */
[----:B------:R-:W-:Y:S01]  /*0980*/  FFMA R3, R3, R0, RZ ;  /* 0x0000000003037223 */ /* 0x000fe200000000ff */
[----:B------:R-:W-:-:S03]  /*0990*/  MOV R13, 0x3f000000 ;  /* 0x3f000000000d7802 */ /* 0x000fc60000000f00 */
[----:B------:R-:W-:Y:S02]  /*09a0*/  FFMA R0, R3, R4, R0 ;  /* 0x0000000403007223 */ /* 0x000fe40000000000 */
[----:B------:R-:W0:Y:S02]  /*09b0*/  F2I.NTZ R2, R6 ;  /* 0x0000000600027305 */ /* 0x000e240000203100 */
[----:B------:R-:W-:-:S04]  /*09c0*/  @P1 FADD R0, RZ, -R0 ;  /* 0x80000000ff001221 */ /* 0x000fc80000000000 */
[----:B------:R-:W-:-:S04]  /*09d0*/  FFMA R0, R0, R13, 0.5 ;  /* 0x3f00000000007423 */ /* 0x000fc8000000000d */
[----:B------:R-:W-:-:S04]  /*09e0*/  FMUL R0, R0, 255 ;  /* 0x437f000000007820 */ /* 0x000fc80000400000 */
[----:B------:R1:W2:Y:S01]  /*09f0*/  F2I.U32.TRUNC.NTZ R15, R0 ;  /* 0x00000000000f7305 */ /* 0x0002a2000020f000 */
[----:B0-----:R-:W-:-:S05]  /*0a00*/  I2FP.F32.S32 R4, R2 ;  /* 0x0000000200047245 */ /* 0x001fca0000201400 */
[----:B------:R-:W-:-:S04]  /*0a10*/  FFMA R3, R4, -1.5707962512969970703, R9 ;  /* 0xbfc90fda04037823 */ /* 0x000fc80000000009 */
[----:B------:R-:W-:-:S04]  /*0a20*/  FFMA R3, R4, -7.5497894158615963534e-08, R3 ;  /* 0xb3a2216804037823 */ /* 0x000fc80000000003 */
[----:B------:R-:W-:Y:S01]  /*0a30*/  FFMA R3, R4, -5.3903029534742383927e-15, R3 ;  /* 0xa7c234c504037823 */ /* 0x000fe20000000003 */
[----:B-12---:R-:W-:Y:S06]  /*0a40*/  @!P0 BRA `(.L_x_11) ;  /* 0x0000000000dc8947 */ /* 0x006fec0003800000 */
[----:B------:R-:W-:-:S13]  /*0a50*/  FSETP.NEU.AND P0, PT, |R9|, +INF , PT ;  /* 0x7f8000000900780b */ /* 0x000fda0003f0d200 */
[----:B------:R-:W-:Y:S01]  /*0a60*/  @!P0 FMUL R3, RZ, R9 ;  /* 0x00000009ff038220 */ /* 0x000fe20000400000 */
[----:B------:R-:W-:Y:S01]  /*0a70*/  @!P0 IMAD.MOV.U32 R2, RZ, RZ, RZ ;  /* 0x000000ffff028224 */ /* 0x000fe200078e00ff */
[----:B------:R-:W-:Y:S06]  /*0a80*/  @!P0 BRA `(.L_x_11) ;  /* 0x0000000000cc8947 */ /* 0x000fec0003800000 */
[----:B------:R-:W-:Y:S01]  /*0a90*/  IMAD.SHL.U32 R2, R9, 0x100, RZ ;  /* 0x0000010009027824 */ /* 0x000fe200078e00ff */
[----:B------:R-:W0:Y:S01]  /*0aa0*/  LDCU.64 UR8, c[0x4][URZ] ;  /* 0x01000000ff0877ac */ /* 0x000e220008000a00 */
[----:B------:R-:W-:Y:S02]  /*0ab0*/  IMAD.MOV.U32 R4, RZ, RZ, RZ ;  /* 0x000000ffff047224 */ /* 0x000fe400078e00ff */
[----:B------:R-:W-:Y:S01]  /*0ac0*/  IMAD.MOV.U32 R19, RZ, RZ, RZ ;  /* 0x000000ffff137224 */ /* 0x000fe200078e00ff */
[----:B------:R-:W-:Y:S01]  /*0ad0*/  LOP3.LUT R16, R2, 0x80000000, RZ, 0xfc, !PT ;  /* 0x8000000002107812 */ /* 0x000fe200078efcff */
[----:B------:R-:W-:Y:S01]  /*0ae0*/  IMAD.MOV.U32 R0, RZ, RZ, R1 ;  /* 0x000000ffff007224 */ /* 0x000fe200078e0001 */
[----:B------:R-:W-:-:S06]  /*0af0*/  UMOV UR4, URZ ;  /* 0x000000ff00047c82 */ /* 0x000fcc0008000000 */
.L_x_12:
[----:B0-----:R-:W-:Y:S02]  /*0b00*/  IMAD.U32 R6, RZ, RZ, UR8 ;  /* 0x00000008ff067e24 */ /* 0x001fe4000f8e00ff */
[----:B------:R-:W-:-:S05]  /*0b10*/  IMAD.U32 R7, RZ, RZ, UR9 ;  /* 0x00000009ff077e24 */ /* 0x000fca000f8e00ff */
[----:B------:R-:W2:Y:S01]  /*0b20*/  LDG.E.CONSTANT R3, desc[UR6][R6.64] ;  /* 0x0000000606037981 */ /* 0x000ea2000c1e9900 */
[----:B------:R-:W-:Y:S02]  /*0b30*/  UIADD3 UR8, UP0, UPT, UR8, 0x4, URZ ;  /* 0x0000000408087890 */ /* 0x000fe4000ff1e0ff */
[----:B------:R-:W-:Y:S02]  /*0b40*/  UIADD3 UR4, UPT, UPT, UR4, 0x1, URZ ;  /* 0x0000000104047890 */ /* 0x000fe4000fffe0ff */
[----:B------:R-:W-:Y:S02]  /*0b50*/  UIADD3.X UR9, UPT, UPT, URZ, UR9, URZ, UP0, !UPT ;  /* 0x00000009ff097290 */ /* 0x000fe400087fe4ff */
[----:B------:R-:W-:Y:S01]  /*0b60*/  UISETP.NE.AND UP0, UPT, UR4, 0x6, UPT ;  /* 0x000000060400788c */ /* 0x000fe2000bf05270 */
[----:B--2---:R-:W-:-:S03]  /*0b70*/  IMAD.WIDE.U32 R2, R3, R16, RZ ;  /* 0x0000001003027225 */ /* 0x004fc600078e00ff */
[----:B------:R-:W-:-:S05]  /*0b80*/  IADD3 R17, P0, PT, R2, R4, RZ ;  /* 0x0000000402117210 */ /* 0x000fca0007f1e0ff */
[----:B------:R0:W-:Y:S01]  /*0b90*/  STL [R0], R17 ;  /* 0x0000001100007387 */ /* 0x0001e20000100800 */
[----:B------:R-:W-:Y:S01]  /*0ba0*/  IMAD.X R4, R3, 0x1, R19, P0 ;  /* 0x0000000103047824 */ /* 0x000fe200000e0613 */
[----:B0-----:R-:W-:Y:S01]  /*0bb0*/  IADD3 R0, PT, PT, R0, 0x4, RZ ;  /* 0x0000000400007810 */ /* 0x001fe20007ffe0ff */
        /* <DEDUP_REMOVED lines=17> */
[C-C-:B------:R-:W-:Y:S01]  /*0cd0*/  SHF.L.W.U32.HI R0, R2.reuse, 0x2, R3.reuse ;  /* 0x0000000202007819 */ /* 0x140fe20000010e03 */
[----:B------:R-:W-:Y:S01]  /*0ce0*/  IMAD.SHL.U32 R2, R2, 0x4, RZ ;  /* 0x0000000402027824 */ /* 0x000fe200078e00ff */
[----:B------:R-:W-:Y:S02]  /*0cf0*/  SHF.R.U32.HI R3, RZ, 0x1e, R3 ;  /* 0x0000001eff037819 */ /* 0x000fe40000011603 */
[----:B------:R-:W-:-:S02]  /*0d00*/  SHF.R.S32.HI R7, RZ, 0x1f, R0 ;  /* 0x0000001fff077819 */ /* 0x000fc40000011400 */
[C---:B------:R-:W-:Y:S02]  /*0d10*/  LOP3.LUT R9, R0.reuse, R9, RZ, 0x3c, !PT ;  /* 0x0000000900097212 */ /* 0x040fe400078e3cff */
[C---:B------:R-:W-:Y:S02]  /*0d20*/  LOP3.LUT R6, R7.reuse, R2, RZ, 0x3c, !PT ;  /* 0x0000000207067212 */ /* 0x040fe400078e3cff */
[----:B------:R-:W-:Y:S02]  /*0d30*/  LOP3.LUT R7, R7, R0, RZ, 0x3c, !PT ;  /* 0x0000000007077212 */ /* 0x000fe400078e3cff */
[----:B------:R-:W-:Y:S02]  /*0d40*/  LEA.HI R2, R0, R3, RZ, 0x1 ;  /* 0x0000000300027211 */ /* 0x000fe400078f08ff */
[----:B------:R-:W-:Y:S02]  /*0d50*/  ISETP.GE.AND P1, PT, R9, RZ, PT ;  /* 0x000000ff0900720c */ /* 0x000fe40003f26270 */
[----:B------:R-:W1:Y:S01]  /*0d60*/  I2F.F64.S64 R6, R6 ;  /* 0x0000000600067312 */ /* 0x000e620000301c00 */
[----:B------:R-:W-:-:S04]  /*0d70*/  IMAD.MOV R0, RZ, RZ, -R2 ;  /* 0x000000ffff007224 */ /* 0x000fc800078e0a02 */
[----:B------:R-:W-:Y:S01]  /*0d80*/  @!P0 IMAD.MOV.U32 R2, RZ, RZ, R0 ;  /* 0x000000ffff028224 */ /* 0x000fe200078e0000 */
[----:B-1----:R-:W-:-:S10]  /*0d90*/  DMUL R16, R6, UR4 ;  /* 0x0000000406107c28 */ /* 0x002fd40008000000 */
[----:B------:R-:W1:Y:S02]  /*0da0*/  F2F.F32.F64 R16, R16 ;  /* 0x0000001000107310 */ /* 0x000e640000301000 */
[----:B01----:R-:W-:-:S07]  /*0db0*/  FSEL R3, -R16, R16, !P1 ;  /* 0x0000001010037208 */ /* 0x003fce0004800100 */
.L_x_11:
[----:B------:R-:W-:Y:S01]  /*0dc0*/  FMUL R7, R3, R3 ;  /* 0x0000000303077220 */ /* 0x000fe20000400000 */
[C---:B------:R-:W-:Y:S01]  /*0dd0*/  LOP3.LUT R0, R2.reuse, 0x1, RZ, 0xc0, !PT ;  /* 0x0000000102007812 */ /* 0x040fe200078ec0ff */
[----:B------:R-:W0:Y:S01]  /*0de0*/  LDCU UR4, c[0x0][0x380] ;  /* 0x00007000ff0477ac */ /* 0x000e220008000800 */
[----:B------:R-:W-:Y:S01]  /*0df0*/  LOP3.LUT P1, RZ, R2, 0x2, RZ, 0xc0, !PT ;  /* 0x0000000202ff7812 */ /* 0x000fe2000782c0ff */
[----:B------:R-:W-:Y:S01]  /*0e00*/  FFMA R10, R7, R10, -0.0013887860113754868507 ;  /* 0xbab607ed070a7423 */ /* 0x000fe2000000000a */
[----:B------:R-:W-:Y:S02]  /*0e10*/  ISETP.NE.U32.AND P0, PT, R0, 0x1, PT ;  /* 0x000000010000780c */ /* 0x000fe40003f05070 */
[----:B------:R-:W-:Y:S02]  /*0e20*/  LOP3.LUT R15, R15, 0xff, RZ, 0xc0, !PT ;  /* 0x000000ff0f0f7812 */ /* 0x000fe400078ec0ff */
[----:B------:R-:W-:Y:S02]  /*0e30*/  FSEL R4, R11, 0.0083327032625675201416, !P0 ;  /* 0x3c0885e40b047808 */ /* 0x000fe40004000000 */
[----:B------:R-:W-:-:S02]  /*0e40*/  FSEL R10, R10, -0.00019574658654164522886, !P0 ;  /* 0xb94d41530a0a7808 */ /* 0x000fc40004000000 */
[----:B------:R-:W-:Y:S02]  /*0e50*/  FSEL R0, R3, 1, P0 ;  /* 0x3f80000003007808 */ /* 0x000fe40000000000 */
[----:B------:R-:W-:Y:S01]  /*0e60*/  FSEL R9, -R12, -0.16666662693023681641, !P0 ;  /* 0xbe2aaaa80c097808 */ /* 0x000fe20004000100 */
[C---:B------:R-:W-:Y:S01]  /*0e70*/  FFMA R4, R7.reuse, R10, R4 ;  /* 0x0000000a07047223 */ /* 0x040fe20000000004 */
[----:B------:R-:W-:Y:S01]  /*0e80*/  PRMT R14, R14, 0x7604, R15 ;  /* 0x000076040e0e7816 */ /* 0x000fe2000000000f */
[C---:B------:R-:W-:Y:S02]  /*0e90*/  FFMA R3, R7.reuse, R0, RZ ;  /* 0x0000000007037223 */ /* 0x040fe400000000ff */
[----:B------:R-:W-:Y:S01]  /*0ea0*/  FFMA R4, R7, R4, R9 ;  /* 0x0000000407047223 */ /* 0x000fe20000000009 */
[----:B------:R-:W-:-:S03]  /*0eb0*/  IMAD.MOV.U32 R7, RZ, RZ, 0xff ;  /* 0x000000ffff077424 */ /* 0x000fc600078e00ff */
[----:B------:R-:W-:Y:S01]  /*0ec0*/  FFMA R0, R3, R4, R0 ;  /* 0x0000000403007223 */ /* 0x000fe20000000000 */
[----:B------:R-:W-:-:S03]  /*0ed0*/  IMAD.SHL.U32 R4, R8, 0x4, RZ ;  /* 0x0000000408047824 */ /* 0x000fc600078e00ff */
[----:B------:R-:W-:-:S04]  /*0ee0*/  @P1 FADD R0, RZ, -R0 ;  /* 0x80000000ff001221 */ /* 0x000fc80000000000 */
[----:B------:R-:W-:-:S06]  /*0ef0*/  FFMA R0, R0, R13, 0.5 ;  /* 0x3f00000000007423 */ /* 0x000fcc000000000d */
[----:B------:R-:W1:Y:S02]  /*0f00*/  F2I.U32.TRUNC.NTZ R0, R0 ;  /* 0x0000000000007305 */ /* 0x000e64000020f000 */
[----:B-1----:R-:W-:-:S05]  /*0f10*/  IMAD.MOV R3, RZ, RZ, -R0 ;  /* 0x000000ffff037224 */ /* 0x002fca00078e0a00 */
[----:B------:R-:W-:-:S04]  /*0f20*/  PRMT R3, R3, 0x7710, RZ ;  /* 0x0000771003037816 */ /* 0x000fc800000000ff */
[----:B------:R-:W-:-:S04]  /*0f30*/  PRMT R14, R3, 0x7054, R14 ;  /* 0x00007054030e7816 */ /* 0x000fc8000000000e */
[----:B------:R-:W-:-:S04]  /*0f40*/  PRMT R14, R7, 0x654, R14 ;  /* 0x00000654070e7816 */ /* 0x000fc8000000000e */
[----:B0-----:R0:W-:Y:S02]  /*0f50*/  SUST.D.BA.2D.STRONG.SM.TRAP [R4], R14, UR4 ;  /* 0x70ff040e04007f9d */ /* 0x0011e4000810a900 */
[----:B0-----:R-:W-:Y:S05]  /*0f60*/  EXIT ;  /* 0x000000000000794d */ /* 0x001fea0003800000 */
        .weak           $__internal_0_$__cuda_sm20_sqrt_rn_f32_slowpath
        .type           $__internal_0_$__cuda_sm20_sqrt_rn_f32_slowpath,@function
        .size           $__internal_0_$__cuda_sm20_sqrt_rn_f32_slowpath,($__internal_1_$__cuda_sm3x_div_rn_noftz_f32_slowpath - $__internal_0_$__cuda_sm20_sqrt_rn_f32_slowpath)
$__internal_0_$__cuda_sm20_sqrt_rn_f32_slowpath:
[----:B------:R-:W-:-:S13]  /*0f70*/  LOP3.LUT P0, RZ, R0, 0x7fffffff, RZ, 0xc0, !PT ;  /* 0x7fffffff00ff7812 */ /* 0x000fda000780c0ff */
[----:B------:R-:W-:Y:S01]  /*0f80*/  @!P0 MOV R2, R0 ;  /* 0x0000000000028202 */ /* 0x000fe20000000f00 */
[----:B------:R-:W-:Y:S06]  /*0f90*/  @!P0 BRA `(.L_x_13) ;  /* 0x0000000000408947 */ /* 0x000fec0003800000 */
[----:B------:R-:W-:-:S13]  /*0fa0*/  FSETP.GEU.FTZ.AND P0, PT, R0, RZ, PT ;  /* 0x000000ff0000720b */ /* 0x000fda0003f1e000 */
[----:B------:R-:W-:Y:S01]  /*0fb0*/  @!P0 IMAD.MOV.U32 R2, RZ, RZ, 0x7fffffff ;  /* 0x7fffffffff028424 */ /* 0x000fe200078e00ff */
[----:B------:R-:W-:Y:S06]  /*0fc0*/  @!P0 BRA `(.L_x_13) ;  /* 0x0000000000348947 */ /* 0x000fec0003800000 */
[----:B------:R-:W-:-:S13]  /*0fd0*/  FSETP.GTU.FTZ.AND P0, PT, |R0|, +INF , PT ;  /* 0x7f8000000000780b */ /* 0x000fda0003f1c200 */
[----:B------:R-:W-:Y:S01]  /*0fe0*/  @P0 FADD.FTZ R2, R0, 1 ;  /* 0x3f80000000020421 */ /* 0x000fe20000010000 */
[----:B------:R-:W-:Y:S06]  /*0ff0*/  @P0 BRA `(.L_x_13) ;  /* 0x0000000000280947 */ /* 0x000fec0003800000 */
[----:B------:R-:W-:-:S13]  /*1000*/  FSETP.NEU.FTZ.AND P0, PT, |R0|, +INF , PT ;  /* 0x7f8000000000780b */ /* 0x000fda0003f1d200 */
[----:B------:R-:W-:-:S04]  /*1010*/  @P0 FFMA R3, R0, 1.84467440737095516160e+19, RZ ;  /* 0x5f80000000030823 */ /* 0x000fc800000000ff */
[----:B------:R-:W0:Y:S02]  /*1020*/  @P0 MUFU.RSQ R2, R3 ;  /* 0x0000000300020308 */ /* 0x000e240000001400 */
[----:B0-----:R-:W-:Y:S01]  /*1030*/  @P0 FMUL.FTZ R4, R3, R2 ;  /* 0x0000000203040220 */ /* 0x001fe20000410000 */
[----:B------:R-:W-:Y:S01]  /*1040*/  @P0 FMUL.FTZ R9, R2, 0.5 ;  /* 0x3f00000002090820 */ /* 0x000fe20000410000 */
[----:B------:R-:W-:Y:S02]  /*1050*/  @!P0 IMAD.MOV.U32 R2, RZ, RZ, R0 ;  /* 0x000000ffff028224 */ /* 0x000fe400078e0000 */
[----:B------:R-:W-:-:S04]  /*1060*/  @P0 FADD.FTZ R6, -R4, -RZ ;  /* 0x800000ff04060221 */ /* 0x000fc80000010100 */
[----:B------:R-:W-:-:S04]  /*1070*/  @P0 FFMA R7, R4, R6, R3 ;  /* 0x0000000604070223 */ /* 0x000fc80000000003 */
[----:B------:R-:W-:-:S04]  /*1080*/  @P0 FFMA R7, R7, R9, R4 ;  /* 0x0000000907070223 */ /* 0x000fc80000000004 */
[----:B------:R-:W-:-:S07]  /*1090*/  @P0 FMUL.FTZ R2, R7, 2.3283064365386962891e-10 ;  /* 0x2f80000007020820 */ /* 0x000fce0000410000 */
.L_x_13:
[----:B------:R-:W-:Y:S02]  /*10a0*/  IMAD.MOV.U32 R7, RZ, RZ, R2 ;  /* 0x000000ffff077224 */ /* 0x000fe400078e0002 */
[----:B------:R-:W-:Y:S02]  /*10b0*/  IMAD.MOV.U32 R2, RZ, RZ, R10 ;  /* 0x000000ffff027224 */ /* 0x000fe400078e000a */
[----:B------:R-:W-:-:S04]  /*10c0*/  IMAD.MOV.U32 R3, RZ, RZ, 0x0 ;  /* 0x00000000ff037424 */ /* 0x000fc800078e00ff */
[----:B------:R-:W-:Y:S05]  /*10d0*/  RET.REL.NODEC R2 `(_Z21imageProcessingKernelyiif) ;  /* 0xffffffec02c87950 */ /* 0x000fea0003c3ffff */
        .weak           $__internal_1_$__cuda_sm3x_div_rn_noftz_f32_slowpath
        .type           $__internal_1_$__cuda_sm3x_div_rn_noftz_f32_slowpath,@function
        .size           $__internal_1_$__cuda_sm3x_div_rn_noftz_f32_slowpath,(.L_x_32 - $__internal_1_$__cuda_sm3x_div_rn_noftz_f32_slowpath)
$__internal_1_$__cuda_sm3x_div_rn_noftz_f32_slowpath:
[----:B------:R-:W-:Y:S01]  /*10e0*/  SHF.R.U32.HI R7, RZ, 0x17, R3 ;  /* 0x00000017ff077819 */ /* 0x000fe20000011603 */
[----:B------:R-:W-:Y:S01]  /*10f0*/  BSSY.RECONVERGENT B1, `(.L_x_14) ;  /* 0x0000062000017945 */ /* 0x000fe20003800200 */
[----:B------:R-:W-:Y:S02]  /*1100*/  SHF.R.U32.HI R6, RZ, 0x17, R0 ;  /* 0x00000017ff067819 */ /* 0x000fe40000011600 */
[----:B------:R-:W-:Y:S02]  /*1110*/  LOP3.LUT R14, R7, 0xff, RZ, 0xc0, !PT ;  /* 0x000000ff070e7812 */ /* 0x000fe400078ec0ff */
[----:B------:R-:W-:-:S03]  /*1120*/  LOP3.LUT R11, R6, 0xff, RZ, 0xc0, !PT ;  /* 0x000000ff060b7812 */ /* 0x000fc600078ec0ff */
[----:B------:R-:W-:Y:S02]  /*1130*/  VIADD R9, R14, 0xffffffff ;  /* 0xffffffff0e097836 */ /* 0x000fe40000000000 */
[----:B------:R-:W-:-:S03]  /*1140*/  VIADD R7, R11, 0xffffffff ;  /* 0xffffffff0b077836 */ /* 0x000fc60000000000 */
[----:B------:R-:W-:-:S04]  /*1150*/  ISETP.GT.U32.AND P0, PT, R9, 0xfd, PT ;  /* 0x000000fd0900780c */ /* 0x000fc80003f04070 */
[----:B------:R-:W-:-:S13]  /*1160*/  ISETP.GT.U32.OR P0, PT, R7, 0xfd, P0 ;  /* 0x000000fd0700780c */ /* 0x000fda0000704470 */
[----:B------:R-:W-:Y:S01]  /*1170*/  @!P0 MOV R6, RZ ;  /* 0x000000ff00068202 */ /* 0x000fe20000000f00 */
[----:B------:R-:W-:Y:S06]  /*1180*/  @!P0 BRA `(.L_x_15) ;  /* 0x00000000005c8947 */ /* 0x000fec0003800000 */
[----:B------:R-:W-:Y:S02]  /*1190*/  FSETP.GTU.FTZ.AND P0, PT, |R0|, +INF , PT ;  /* 0x7f8000000000780b */ /* 0x000fe40003f1c200 */
[----:B------:R-:W-:-:S04]  /*11a0*/  FSETP.GTU.FTZ.AND P1, PT, |R3|, +INF , PT ;  /* 0x7f8000000300780b */ /* 0x000fc80003f3c200 */
[----:B------:R-:W-:-:S13]  /*11b0*/  PLOP3.LUT P0, PT, P0, P1, PT, 0xf8, 0x8f ;  /* 0x00000000008f781c */ /* 0x000fda0000703f70 */
[----:B------:R-:W-:Y:S05]  /*11c0*/  @P0 BRA `(.L_x_16) ;  /* 0x00000004004c0947 */ /* 0x000fea0003800000 */
[----:B------:R-:W-:-:S13]  /*11d0*/  LOP3.LUT P0, RZ, R3, 0x7fffffff, R0, 0xc8, !PT ;  /* 0x7fffffff03ff7812 */ /* 0x000fda000780c800 */
[----:B------:R-:W-:Y:S05]  /*11e0*/  @!P0 BRA `(.L_x_17) ;  /* 0x00000004003c8947 */ /* 0x000fea0003800000 */
[C---:B------:R-:W-:Y:S02]  /*11f0*/  FSETP.NEU.FTZ.AND P2, PT, |R0|.reuse, +INF , PT ;  /* 0x7f8000000000780b */ /* 0x040fe40003f5d200 */
[----:B------:R-:W-:Y:S02]  /*1200*/  FSETP.NEU.FTZ.AND P1, PT, |R3|, +INF , PT ;  /* 0x7f8000000300780b */ /* 0x000fe40003f3d200 */
[----:B------:R-:W-:-:S11]  /*1210*/  FSETP.NEU.FTZ.AND P0, PT, |R0|, +INF , PT ;  /* 0x7f8000000000780b */ /* 0x000fd60003f1d200 */
[----:B------:R-:W-:Y:S05]  /*1220*/  @!P1 BRA !P2, `(.L_x_17) ;  /* 0x00000004002c9947 */ /* 0x000fea0005000000 */
[----:B------:R-:W-:-:S04]  /*1230*/  LOP3.LUT P2, RZ, R0, 0x7fffffff, RZ, 0xc0, !PT ;  /* 0x7fffffff00ff7812 */ /* 0x000fc8000784c0ff */
[----:B------:R-:W-:-:S13]  /*1240*/  PLOP3.LUT P1, PT, P1, P2, PT, 0x2f, 0xf2 ;  /* 0x0000000000f2781c */ /* 0x000fda0000f24577 */
[----:B------:R-:W-:Y:S05]  /*1250*/  @P1 BRA `(.L_x_18) ;  /* 0x0000000400181947 */ /* 0x000fea0003800000 */
[----:B------:R-:W-:-:S04]  /*1260*/  LOP3.LUT P1, RZ, R3, 0x7fffffff, RZ, 0xc0, !PT ;  /* 0x7fffffff03ff7812 */ /* 0x000fc8000782c0ff */
[----:B------:R-:W-:-:S13]  /*1270*/  PLOP3.LUT P0, PT, P0, P1, PT, 0x2f, 0xf2 ;  /* 0x0000000000f2781c */ /* 0x000fda0000702577 */
[----:B------:R-:W-:Y:S05]  /*1280*/  @P0 BRA `(.L_x_19) ;  /* 0x0000000400000947 */ /* 0x000fea0003800000 */
[----:B------:R-:W-:Y:S02]  /*1290*/  ISETP.GE.AND P0, PT, R7, RZ, PT ;  /* 0x000000ff0700720c */ /* 0x000fe40003f06270 */
[----:B------:R-:W-:-:S11]  /*12a0*/  ISETP.GE.AND P1, PT, R9, RZ, PT ;  /* 0x000000ff0900720c */ /* 0x000fd60003f26270 */
[----:B------:R-:W-:Y:S02]  /*12b0*/  @P0 IMAD.MOV.U32 R6, RZ, RZ, RZ ;  /* 0x000000ffff060224 */ /* 0x000fe400078e00ff */
[----:B------:R-:W-:Y:S01]  /*12c0*/  @!P0 FFMA R0, R0, 1.84467440737095516160e+19, RZ ;  /* 0x5f80000000008823 */ /* 0x000fe200000000ff */
[----:B------:R-:W-:Y:S02]  /*12d0*/  @!P0 IMAD.MOV.U32 R6, RZ, RZ, -0x40 ;  /* 0xffffffc0ff068424 */ /* 0x000fe400078e00ff */
[----:B------:R-:W-:Y:S02]  /*12e0*/  @!P1 FFMA R3, R3, 1.84467440737095516160e+19, RZ ;  /* 0x5f80000003039823 */ /* 0x000fe400000000ff */
[----:B------:R-:W-:-:S07]  /*12f0*/  @!P1 VIADD R6, R6, 0x40 ;  /* 0x0000004006069836 */ /* 0x000fce0000000000 */
.L_x_15:
[----:B------:R-:W-:Y:S01]  /*1300*/  LEA R10, R14, 0xc0800000, 0x17 ;  /* 0xc08000000e0a7811 */ /* 0x000fe200078eb8ff */
[----:B------:R-:W-:Y:S04]  /*1310*/  BSSY.RECONVERGENT B2, `(.L_x_20) ;  /* 0x0000036000027945 */ /* 0x000fe80003800200 */
[----:B------:R-:W-:Y:S02]  /*1320*/  IMAD.IADD R10, R3, 0x1, -R10 ;  /* 0x00000001030a7824 */ /* 0x000fe400078e0a0a */
[----:B------:R-:W-:Y:S02]  /*1330*/  VIADD R3, R11, 0xffffff81 ;  /* 0xffffff810b037836 */ /* 0x000fe40000000000 */
[----:B------:R-:W0:Y:S01]  /*1340*/  MUFU.RCP R7, R10 ;  /* 0x0000000a00077308 */ /* 0x000e220000001000 */
[----:B------:R-:W-:Y:S01]  /*1350*/  FADD.FTZ R9, -R10, -RZ ;  /* 0x800000ff0a097221 */ /* 0x000fe20000010100 */
[----:B------:R-:W-:-:S03]  /*1360*/  IMAD R0, R3, -0x800000, R0 ;  /* 0xff80000003007824 */ /* 0x000fc600078e0200 */
[----:B0-----:R-:W-:-:S04]  /*1370*/  FFMA R12, R7, R9, 1 ;  /* 0x3f800000070c7423 */ /* 0x001fc80000000009 */
[----:B------:R-:W-:-:S04]  /*1380*/  FFMA R16, R7, R12, R7 ;  /* 0x0000000c07107223 */ /* 0x000fc80000000007 */
[----:B------:R-:W-:-:S04]  /*1390*/  FFMA R7, R0, R16, RZ ;  /* 0x0000001000077223 */ /* 0x000fc800000000ff */
[----:B------:R-:W-:-:S04]  /*13a0*/  FFMA R12, R9, R7, R0 ;  /* 0x00000007090c7223 */ /* 0x000fc80000000000 */
[----:B------:R-:W-:Y:S01]  /*13b0*/  FFMA R11, R16, R12, R7 ;  /* 0x0000000c100b7223 */ /* 0x000fe20000000007 */
[----:B------:R-:W-:-:S03]  /*13c0*/  IADD3 R7, PT, PT, R3, 0x7f, -R14 ;  /* 0x0000007f03077810 */ /* 0x000fc60007ffe80e */
[----:B------:R-:W-:Y:S02]  /*13d0*/  FFMA R12, R9, R11, R0 ;  /* 0x0000000b090c7223 */ /* 0x000fe40000000000 */
[----:B------:R-:W-:Y:S02]  /*13e0*/  IMAD.IADD R7, R7, 0x1, R6 ;  /* 0x0000000107077824 */ /* 0x000fe400078e0206 */
[----:B------:R-:W-:-:S05]  /*13f0*/  FFMA R0, R16, R12, R11 ;  /* 0x0000000c10007223 */ /* 0x000fca000000000b */
[----:B------:R-:W-:-:S04]  /*1400*/  SHF.R.U32.HI R3, RZ, 0x17, R0 ;  /* 0x00000017ff037819 */ /* 0x000fc80000011600 */
[----:B------:R-:W-:-:S05]  /*1410*/  LOP3.LUT R3, R3, 0xff, RZ, 0xc0, !PT ;  /* 0x000000ff03037812 */ /* 0x000fca00078ec0ff */
[----:B------:R-:W-:-:S05]  /*1420*/  IMAD.IADD R9, R3, 0x1, R7 ;  /* 0x0000000103097824 */ /* 0x000fca00078e0207 */
[----:B------:R-:W-:-:S04]  /*1430*/  IADD3 R3, PT, PT, R9, -0x1, RZ ;  /* 0xffffffff09037810 */ /* 0x000fc80007ffe0ff */
[----:B------:R-:W-:-:S13]  /*1440*/  ISETP.GE.U32.AND P0, PT, R3, 0xfe, PT ;  /* 0x000000fe0300780c */ /* 0x000fda0003f06070 */
[----:B------:R-:W-:Y:S05]  /*1450*/  @!P0 BRA `(.L_x_21) ;  /* 0x0000000000808947 */ /* 0x000fea0003800000 */
[----:B------:R-:W-:-:S13]  /*1460*/  ISETP.GT.AND P0, PT, R9, 0xfe, PT ;  /* 0x000000fe0900780c */ /* 0x000fda0003f04270 */
[----:B------:R-:W-:Y:S05]  /*1470*/  @P0 BRA `(.L_x_22) ;  /* 0x00000000006c0947 */ /* 0x000fea0003800000 */
[----:B------:R-:W-:-:S13]  /*1480*/  ISETP.GE.AND P0, PT, R9, 0x1, PT ;  /* 0x000000010900780c */ /* 0x000fda0003f06270 */
[----:B------:R-:W-:Y:S05]  /*1490*/  @P0 BRA `(.L_x_23) ;  /* 0x0000000000740947 */ /* 0x000fea0003800000 */
[----:B------:R-:W-:Y:S02]  /*14a0*/  ISETP.GE.AND P0, PT, R9, -0x18, PT ;  /* 0xffffffe80900780c */ /* 0x000fe40003f06270 */
[----:B------:R-:W-:-:S11]  /*14b0*/  LOP3.LUT R0, R0, 0x80000000, RZ, 0xc0, !PT ;  /* 0x8000000000007812 */ /* 0x000fd600078ec0ff */
[----:B------:R-:W-:Y:S05]  /*14c0*/  @!P0 BRA `(.L_x_23) ;  /* 0x0000000000688947 */ /* 0x000fea0003800000 */
[CCC-:B------:R-:W-:Y:S01]  /*14d0*/  FFMA.RZ R3, R16.reuse, R12.reuse, R11.reuse ;  /* 0x0000000c10037223 */ /* 0x1c0fe2000000c00b */
[C---:B------:R-:W-:Y:S02]  /*14e0*/  VIADD R10, R9.reuse, 0x20 ;  /* 0x00000020090a7836 */ /* 0x040fe40000000000 */
[CCC-:B------:R-:W-:Y:S01]  /*14f0*/  FFMA.RM R6, R16.reuse, R12.reuse, R11.reuse ;  /* 0x0000000c10067223 */ /* 0x1c0fe2000000400b */
[----:B------:R-:W-:Y:S02]  /*1500*/  ISETP.NE.AND P2, PT, R9, RZ, PT ;  /* 0x000000ff0900720c */ /* 0x000fe40003f45270 */
[----:B------:R-:W-:Y:S01]  /*1510*/  LOP3.LUT R7, R3, 0x7fffff, RZ, 0xc0, !PT ;  /* 0x007fffff03077812 */ /* 0x000fe200078ec0ff */
[----:B------:R-:W-:Y:S01]  /*1520*/  FFMA.RP R3, R16, R12, R11 ;  /* 0x0000000c10037223 */ /* 0x000fe2000000800b */
[----:B------:R-:W-:Y:S01]  /*1530*/  ISETP.NE.AND P1, PT, R9, RZ, PT ;  /* 0x000000ff0900720c */ /* 0x000fe20003f25270 */
[----:B------:R-:W-:Y:S01]  /*1540*/  IMAD.MOV R9, RZ, RZ, -R9 ;  /* 0x000000ffff097224 */ /* 0x000fe200078e0a09 */
[----:B------:R-:W-:-:S02]  /*1550*/  LOP3.LUT R7, R7, 0x800000, RZ, 0xfc, !PT ;  /* 0x0080000007077812 */ /* 0x000fc400078efcff */
[----:B------:R-:W-:Y:S02]  /*1560*/  FSETP.NEU.FTZ.AND P0, PT, R3, R6, PT ;  /* 0x000000060300720b */ /* 0x000fe40003f1d000 */
[----:B------:R-:W-:Y:S02]  /*1570*/  SHF.L.U32 R10, R7, R10, RZ ;  /* 0x0000000a070a7219 */ /* 0x000fe400000006ff */
[----:B------:R-:W-:Y:S02]  /*1580*/  SEL R6, R9, RZ, P2 ;  /* 0x000000ff09067207 */ /* 0x000fe40001000000 */
[----:B------:R-:W-:Y:S02]  /*1590*/  ISETP.NE.AND P1, PT, R10, RZ, P1 ;  /* 0x000000ff0a00720c */ /* 0x000fe40000f25270 */
[----:B------:R-:W-:Y:S02]  /*15a0*/  SHF.R.U32.HI R6, RZ, R6, R7 ;  /* 0x00000006ff067219 */ /* 0x000fe40000011607 */
[----:B------:R-:W-:-:S02]  /*15b0*/  PLOP3.LUT P0, PT, P0, P1, PT, 0xf8, 0x8f ;  /* 0x00000000008f781c */ /* 0x000fc40000703f70 */
[----:B------:R-:W-:Y:S02]  /*15c0*/  SHF.R.U32.HI R10, RZ, 0x1, R6 ;  /* 0x00000001ff0a7819 */ /* 0x000fe40000011606 */
[----:B------:R-:W-:-:S04]  /*15d0*/  SEL R3, RZ, 0x1, !P0 ;  /* 0x00000001ff037807 */ /* 0x000fc80004000000 */
[----:B------:R-:W-:-:S04]  /*15e0*/  LOP3.LUT R3, R3, 0x1, R10, 0xf8, !PT ;  /* 0x0000000103037812 */ /* 0x000fc800078ef80a */
[----:B------:R-:W-:-:S05]  /*15f0*/  LOP3.LUT R3, R3, R6, RZ, 0xc0, !PT ;  /* 0x0000000603037212 */ /* 0x000fca00078ec0ff */
[----:B------:R-:W-:-:S05]  /*1600*/  IMAD.IADD R3, R10, 0x1, R3 ;  /* 0x000000010a037824 */ /* 0x000fca00078e0203 */
[----:B------:R-:W-:Y:S01]  /*1610*/  LOP3.LUT R0, R3, R0, RZ, 0xfc, !PT ;  /* 0x0000000003007212 */ /* 0x000fe200078efcff */
[----:B------:R-:W-:Y:S06]  /*1620*/  BRA `(.L_x_23) ;  /* 0x0000000000107947 */ /* 0x000fec0003800000 */
.L_x_22:
[----:B------:R-:W-:-:S04]  /*1630*/  LOP3.LUT R0, R0, 0x80000000, RZ, 0xc0, !PT ;  /* 0x8000000000007812 */ /* 0x000fc800078ec0ff */
[----:B------:R-:W-:Y:S01]  /*1640*/  LOP3.LUT R0, R0, 0x7f800000, RZ, 0xfc, !PT ;  /* 0x7f80000000007812 */ /* 0x000fe200078efcff */
[----:B------:R-:W-:Y:S06]  /*1650*/  BRA `(.L_x_23) ;  /* 0x0000000000047947 */ /* 0x000fec0003800000 */
.L_x_21:
[----:B------:R-:W-:-:S07]  /*1660*/  IMAD R0, R7, 0x800000, R0 ;  /* 0x0080000007007824 */ /* 0x000fce00078e0200 */
.L_x_23:
[----:B------:R-:W-:Y:S05]  /*1670*/  BSYNC.RECONVERGENT B2 ;  /* 0x0000000000027941 */ /* 0x000fea0003800200 */
.L_x_20:
[----:B------:R-:W-:Y:S05]  /*1680*/  BRA `(.L_x_24) ;  /* 0x0000000000207947 */ /* 0x000fea0003800000 */
.L_x_19:
[----:B------:R-:W-:-:S04]  /*1690*/  LOP3.LUT R0, R3, 0x80000000, R0, 0x48, !PT ;  /* 0x8000000003007812 */ /* 0x000fc800078e4800 */
[----:B------:R-:W-:Y:S01]  /*16a0*/  LOP3.LUT R0, R0, 0x7f800000, RZ, 0xfc, !PT ;  /* 0x7f80000000007812 */ /* 0x000fe200078efcff */
[----:B------:R-:W-:Y:S06]  /*16b0*/  BRA `(.L_x_24) ;  /* 0x0000000000147947 */ /* 0x000fec0003800000 */
.L_x_18:
[----:B------:R-:W-:Y:S01]  /*16c0*/  LOP3.LUT R0, R3, 0x80000000, R0, 0x48, !PT ;  /* 0x8000000003007812 */ /* 0x000fe200078e4800 */
[----:B------:R-:W-:Y:S06]  /*16d0*/  BRA `(.L_x_24) ;  /* 0x00000000000c7947 */ /* 0x000fec0003800000 */
.L_x_17:
[----:B------:R-:W0:Y:S01]  /*16e0*/  MUFU.RSQ R0, -QNAN ;  /* 0xffc0000000007908 */ /* 0x000e220000001400 */
[----:B------:R-:W-:Y:S05]  /*16f0*/  BRA `(.L_x_24) ;  /* 0x0000000000047947 */ /* 0x000fea0003800000 */
.L_x_16:
[----:B------:R-:W-:-:S07]  /*1700*/  FADD.FTZ R0, R0, R3 ;  /* 0x0000000300007221 */ /* 0x000fce0000010000 */
.L_x_24:
[----:B------:R-:W-:Y:S05]  /*1710*/  BSYNC.RECONVERGENT B1 ;  /* 0x0000000000017941 */ /* 0x000fea0003800200 */
.L_x_14:
[----:B------:R-:W-:Y:S02]  /*1720*/  IMAD.MOV.U32 R6, RZ, RZ, R4 ;  /* 0x000000ffff067224 */ /* 0x000fe400078e0004 */
[----:B------:R-:W-:-:S04]  /*1730*/  IMAD.MOV.U32 R7, RZ, RZ, 0x0 ;  /* 0x00000000ff077424 */ /* 0x000fc800078e00ff */
[----:B0-----:R-:W-:Y:S05]  /*1740*/  RET.REL.NODEC R6 `(_Z21imageProcessingKernelyiif) ;  /* 0xffffffe8062c7950 */ /* 0x001fea0003c3ffff */
.L_x_25:
[----:B------:R-:W-:-:S00]  /*1750*/  BRA `(.L_x_25) ;  /* 0xfffffffc00fc7947 */ /* 0x000fc0000383ffff */
[----:B------:R-:W-:-:S00]  /*1760*/  NOP ;  /* 0x0000000000007918 */ /* 0x000fc00000000000 */
        /* <DEDUP_REMOVED lines=9> */
.L_x_32:


//--------------------- .text._Z15updateParticlesP8Particleiff --------------------------
	.section	.text._Z15updateParticlesP8Particleiff,"ax",@progbits
	.align	128
        .global         _Z15updateParticlesP8Particleiff
        .type           _Z15updateParticlesP8Particleiff,@function
        .size           _Z15updateParticlesP8Particleiff,(.L_x_33 - _Z15updateParticlesP8Particleiff)
        .other          _Z15updateParticlesP8Particleiff,@"STO_CUDA_ENTRY STV_DEFAULT"
_Z15updateParticlesP8Particleiff:
.text._Z15updateParticlesP8Particleiff:
[----:B------:R-:W-:Y:S01]  /*0000*/  LDC R1, c[0x0][0x37c] ;  /* 0x0000df00ff017b82 */ /* 0x000fe20000000800 */
[----:B------:R-:W0:Y:S07]  /*0010*/  S2R R5, SR_TID.X ;  /* 0x0000000000057919 */ /* 0x000e2e0000002100 */
[----:B------:R-:W0:Y:S01]  /*0020*/  S2UR UR4, SR_CTAID.X ;  /* 0x00000000000479c3 */ /* 0x000e220000002500 */
[----:B------:R-:W1:Y:S07]  /*0030*/  LDCU UR5, c[0x0][0x388] ;  /* 0x00007100ff0577ac */ /* 0x000e6e0008000800 */
[----:B------:R-:W0:Y:S02]  /*0040*/  LDC R0, c[0x0][0x360] ;  /* 0x0000d800ff007b82 */ /* 0x000e240000000800 */
[----:B0-----:R-:W-:-:S05]  /*0050*/  IMAD R5, R0, UR4, R5 ;  /* 0x0000000400057c24 */ /* 0x001fca000f8e0205 */
[----:B-1----:R-:W-:-:S13]  /*0060*/  ISETP.GE.AND P0, PT, R5, UR5, PT ;  /* 0x0000000505007c0c */ /* 0x002fda000bf06270 */
[----:B------:R-:W-:Y:S05]  /*0070*/  @P0 EXIT ;  /* 0x000000000000094d */ /* 0x000fea0003800000 */
[----:B------:R-:W0:Y:S01]  /*0080*/  LDC.64 R2, c[0x0][0x380] ;  /* 0x0000e000ff027b82 */ /* 0x000e220000000a00 */
[----:B------:R-:W1:Y:S07]  /*0090*/  LDCU.64 UR4, c[0x0][0x358] ;  /* 0x00006b00ff0477ac */ /* 0x000e6e0008000a00 */
[----:B------:R-:W2:Y:S01]  /*00a0*/  LDC R13, c[0x0][0x38c] ;  /* 0x0000e300ff0d7b82 */ /* 0x000ea20000000800 */
[----:B0-----:R-:W-:-:S05]  /*00b0*/  IMAD.WIDE R2, R5, 0x30, R2 ;  /* 0x0000003005027825 */ /* 0x001fca00078e0202 */
[----:B-1----:R-:W2:Y:S04]  /*00c0*/  LDG.E.64 R8, desc[UR4][R2.64+0x10] ;  /* 0x0000100402087981 */ /* 0x002ea8000c1e1b00 */
[----:B------:R-:W3:Y:S01]  /*00d0*/  LDG.E.128 R4, desc[UR4][R2.64] ;  /* 0x0000000402047981 */ /* 0x000ee2000c1e1d00 */
[----:B------:R-:W-:Y:S01]  /*00e0*/  BSSY.RECONVERGENT B0, `(.L_x_26) ;  /* 0x0000017000007945 */ /* 0x000fe20003800200 */
[----:B--2---:R-:W-:-:S04]  /*00f0*/  FFMA R8, R13, -9.8000001907348632812, R8 ;  /* 0xc11ccccd0d087823 */ /* 0x004fc80000000008 */
[-C--:B---3--:R-:W-:Y:S01]  /*0100*/  FFMA R5, R8, R13.reuse, R5 ;  /* 0x0000000d08057223 */ /* 0x088fe20000000005 */
[----:B------:R-:W-:-:S04]  /*0110*/  FFMA R4, R7, R13, R4 ;  /* 0x0000000d07047223 */ /* 0x000fc80000000004 */
[C---:B------:R-:W-:Y:S02]  /*0120*/  FSETP.GEU.AND P0, PT, R5.reuse, -1, PT ;  /* 0xbf8000000500780b */ /* 0x040fe40003f0e000 */
[----:B------:R-:W-:-:S11]  /*0130*/  FMNMX.NAN R5, R5, -1, !PT ;  /* 0xbf80000005057809 */ /* 0x000fd60007820000 */
[----:B------:R-:W-:-:S04]  /*0140*/  @!P0 FMUL R8, R8, -0.80000001192092895508 ;  /* 0xbf4ccccd08088820 */ /* 0x000fc80000400000 */
[----:B------:R-:W-:-:S04]  /*0150*/  FMUL R0, R8, R8 ;  /* 0x0000000808007220 */ /* 0x000fc80000400000 */
[----:B------:R-:W-:Y:S01]  /*0160*/  FFMA R0, R7, R7, R0 ;  /* 0x0000000707007223 */ /* 0x000fe20000000000 */
[----:B------:R-:W-:-:S03]  /*0170*/  FFMA R7, R9, R13, R6 ;  /* 0x0000000d09077223 */ /* 0x000fc60000000006 */
[----:B------:R-:W-:-:S04]  /*0180*/  FFMA R0, R9, R9, R0 ;  /* 0x0000000909007223 */ /* 0x000fc80000000000 */
[----:B------:R0:W1:Y:S01]  /*0190*/  MUFU.RSQ R11, R0 ;  /* 0x00000000000b7308 */ /* 0x0000620000001400 */
[----:B------:R-:W-:-:S04]  /*01a0*/  IADD3 R10, PT, PT, R0, -0xd000000, RZ ;  /* 0xf3000000000a7810 */ /* 0x000fc80007ffe0ff */
[----:B------:R-:W-:-:S13]  /*01b0*/  ISETP.GT.U32.AND P0, PT, R10, 0x727fffff, PT ;  /* 0x727fffff0a00780c */ /* 0x000fda0003f04070 */
[----:B01----:R-:W-:Y:S05]  /*01c0*/  @!P0 BRA `(.L_x_27) ;  /* 0x0000000000108947 */ /* 0x003fea0003800000 */
[----:B------:R-:W-:-:S07]  /*01d0*/  MOV R13, 0x1f0 ;  /* 0x000001f0000d7802 */ /* 0x000fce0000000f00 */
[----:B------:R-:W-:Y:S05]  /*01e0*/  CALL.REL.NOINC `($__internal_2_$__cuda_sm20_sqrt_rn_f32_slowpath) ;  /* 0x00000000004c7944 */ /* 0x000fea0003c00000 */
[----:B------:R-:W-:Y:S01]  /*01f0*/  MOV R0, R6 ;  /* 0x0000000600007202 */ /* 0x000fe20000000f00 */
[----:B------:R-:W-:Y:S06]  /*0200*/  BRA `(.L_x_28) ;  /* 0x0000000000107947 */ /* 0x000fec0003800000 */
.L_x_27:
[----:B------:R-:W-:Y:S01]  /*0210*/  FMUL.FTZ R9, R0, R11 ;  /* 0x0000000b00097220 */ /* 0x000fe20000410000 */
[----:B------:R-:W-:-:S03]  /*0220*/  FMUL.FTZ R11, R11, 0.5 ;  /* 0x3f0000000b0b7820 */ /* 0x000fc60000410000 */
[----:B------:R-:W-:-:S04]  /*0230*/  FFMA R0, -R9, R9, R0 ;  /* 0x0000000909007223 */ /* 0x000fc80000000100 */
[----:B------:R-:W-:-:S07]  /*0240*/  FFMA R0, R0, R11, R9 ;  /* 0x0000000b00007223 */ /* 0x000fce0000000009 */
.L_x_28:
[----:B------:R-:W-:Y:S05]  /*0250*/  BSYNC.RECONVERGENT B0 ;  /* 0x0000000000007941 */ /* 0x000fea0003800200 */
.L_x_26:
[----:B------:R-:W-:Y:S02]  /*0260*/  HFMA2 R9, -RZ, RZ, 1.44921875, -19.203125 ;  /* 0x3dcccccdff097431 */ /* 0x000fe400000001ff */
[----:B------:R-:W-:Y:S01]  /*0270*/  FMUL R12, R0, 0.20000000298023223877 ;  /* 0x3e4ccccd000c7820 */ /* 0x000fe20000400000 */
[----:B------:R-:W-:Y:S01]  /*0280*/  HFMA2 R15, -RZ, RZ, 1.875, 0 ;  /* 0x3f800000ff0f7431 */ /* 0x000fe200000001ff */
[----:B------:R-:W-:Y:S01]  /*0290*/  MOV R13, 0x3f000000 ;  /* 0x3f000000000d7802 */ /* 0x000fe20000000f00 */
[----:B------:R-:W-:Y:S02]  /*02a0*/  STG.E.64 desc[UR4][R2.64], R4 ;  /* 0x0000000402007986 */ /* 0x000fe4000c101b04 */
[----:B------:R-:W-:Y:S02]  /*02b0*/  FMNMX R12, R12, 1, PT ;  /* 0x3f8000000c0c7809 */ /* 0x000fe40003800000 */
[----:B------:R-:W-:Y:S01]  /*02c0*/  STG.E desc[UR4][R2.64+0x8], R7 ;  /* 0x0000080702007986 */ /* 0x000fe2000c101904 */
[----:B------:R-:W-:-:S03]  /*02d0*/  FFMA R14, R0, -R9, 1 ;  /* 0x3f800000000e7423 */ /* 0x000fc60000000809 */
[----:B------:R-:W-:Y:S02]  /*02e0*/  STG.E desc[UR4][R2.64+0x10], R8 ;  /* 0x0000100802007986 */ /* 0x000fe4000c101904 */
[----:B------:R-:W-:-:S05]  /*02f0*/  FMNMX R14, RZ, R14, !PT ;  /* 0x0000000eff0e7209 */ /* 0x000fca0007800000 */
[----:B------:R-:W-:Y:S01]  /*0300*/  STG.E.128 desc[UR4][R2.64+0x20], R12 ;  /* 0x0000200c02007986 */ /* 0x000fe2000c101d04 */
[----:B------:R-:W-:Y:S05]  /*0310*/  EXIT ;  /* 0x000000000000794d */ /* 0x000fea0003800000 */
        .weak           $__internal_2_$__cuda_sm20_sqrt_rn_f32_slowpath
        .type           $__internal_2_$__cuda_sm20_sqrt_rn_f32_slowpath,@function
        .size           $__internal_2_$__cuda_sm20_sqrt_rn_f32_slowpath,(.L_x_33 - $__internal_2_$__cuda_sm20_sqrt_rn_f32_slowpath)
$__internal_2_$__cuda_sm20_sqrt_rn_f32_slowpath:
[----:B------:R-:W-:-:S13]  /*0320*/  LOP3.LUT P0, RZ, R0, 0x7fffffff, RZ, 0xc0, !PT ;  /* 0x7fffffff00ff7812 */ /* 0x000fda000780c0ff */
[----:B------:R-:W-:Y:S01]  /*0330*/  @!P0 MOV R6, R0 ;  /* 0x0000000000068202 */ /* 0x000fe20000000f00 */
[----:B------:R-:W-:Y:S06]  /*0340*/  @!P0 BRA `(.L_x_29) ;  /* 0x0000000000408947 */ /* 0x000fec0003800000 */
[----:B------:R-:W-:-:S13]  /*0350*/  FSETP.GEU.FTZ.AND P0, PT, R0, RZ, PT ;  /* 0x000000ff0000720b */ /* 0x000fda0003f1e000 */
[----:B------:R-:W-:Y:S01]  /*0360*/  @!P0 MOV R6, 0x7fffffff ;  /* 0x7fffffff00068802 */ /* 0x000fe20000000f00 */
        /* <DEDUP_REMOVED lines=9> */
[----:B------:R-:W-:Y:S02]  /*0400*/  @!P0 MOV R6, R0 ;  /* 0x0000000000068202 */ /* 0x000fe40000000f00 */
[----:B------:R-:W-:-:S04]  /*0410*/  @P0 FADD.FTZ R11, -R10, -RZ ;  /* 0x800000ff0a0b0221 */ /* 0x000fc80000010100 */
[----:B------:R-:W-:-:S04]  /*0420*/  @P0 FFMA R11, R10, R11, R9 ;  /* 0x0000000b0a0b0223 */ /* 0x000fc80000000009 */
[----:B------:R-:W-:-:S04]  /*0430*/  @P0 FFMA R11, R11, R12, R10 ;  /* 0x0000000c0b0b0223 */ /* 0x000fc8000000000a */
[----:B------:R-:W-:-:S07]  /*0440*/  @P0 FMUL.FTZ R6, R11, 2.3283064365386962891e-10 ;  /* 0x2f8000000b060820 */ /* 0x000fce0000410000 */
.L_x_29:
[----:B------:R-:W-:Y:S01]  /*0450*/  HFMA2 R11, -RZ, RZ, 0, 0 ;  /* 0x00000000ff0b7431 */ /* 0x000fe200000001ff */
[----:B------:R-:W-:-:S04]  /*0460*/  MOV R10, R13 ;  /* 0x0000000d000a7202 */ /* 0x000fc80000000f00 */
[----:B------:R-:W-:Y:S05]  /*0470*/  RET.REL.NODEC R10 `(_Z15updateParticlesP8Particleiff) ;  /* 0xfffffff80ae07950 */ /* 0x000fea0003c3ffff */
.L_x_30:
        /* <DEDUP_REMOVED lines=16> */
.L_x_33:


//--------------------- .nv.global.init           --------------------------
	.section	.nv.global.init,"aw",@progbits
	.align	4
.nv.global.init:
	.type		__cudart_i2opi_f,@object
	.size		__cudart_i2opi_f,(.L_0 - __cudart_i2opi_f)
__cudart_i2opi_f:
        /*0000*/ 	.byte	0x41, 0x90, 0x43, 0x3c, 0x99, 0x95, 0x62, 0xdb, 0xc0, 0xdd, 0x34, 0xf5, 0xd1, 0x57, 0x27, 0xfc
        /*0010*/ 	.byte	0x29, 0x15, 0x44, 0x4e, 0x6e, 0x83, 0xf9, 0xa2
.L_0:


//--------------------- .nv.shared.reserved.0     --------------------------
	.section	.nv.shared.reserved.0,"aw",@nobits
	.weak		__nv_reservedSMEM_offset_0_alias
	.size		__nv_reservedSMEM_offset_0_alias, 0, 64
	.other		__nv_reservedSMEM_offset_0_alias,@"STO_CUDA_RESERVED_SHARED STV_DEFAULT"
__nv_reservedSMEM_offset_0_alias:
	.zero		0
	.zero		64


//--------------------- .nv.constant0._Z21imageProcessingKernelyiif --------------------------
	.section	.nv.constant0._Z21imageProcessingKernelyiif,"a",@progbits
	.sectionflags	@""
	.align	4
.nv.constant0._Z21imageProcessingKernelyiif:
	.zero		916


//--------------------- .nv.constant0._Z15updateParticlesP8Particleiff --------------------------
	.section	.nv.constant0._Z15updateParticlesP8Particleiff,"a",@progbits
	.sectionflags	@""
	.align	4
.nv.constant0._Z15updateParticlesP8Particleiff:
	.zero		916


//--------------------- SYMBOLS --------------------------

	.type		.nv.reservedSmem.offset0,@object
	.size		.nv.reservedSmem.offset0,0x4
